	.target	sm_100a

	.elftype	@"ET_EXEC"


//--------------------- .note.nv.tkinfo           --------------------------
	.section	.note.nv.tkinfo,"",@"SHT_NOTE"
	.sectionflags	@"SHF_NOTE_NV_TKINFO"
	.tkinfo
        /*0018*/ 	.word	0x00000002
        /*0030*/ 	.string	""
        /*0030*/ 	.string	"ptxas"
        /*0030*/ 	.string	"Cuda compilation tools, release 13.0, V13.0.88"
        /*0030*/ 	.string	"Build cuda_13.0.r13.0/compiler.36424714_0"
        /*0030*/ 	.string	"-arch sm_100a -m 64 "



//--------------------- .note.nv.cuinfo           --------------------------
	.section	.note.nv.cuinfo,"",@"SHT_NOTE"
	.sectionflags	@"SHF_NOTE_NV_CUINFO"
        /*0018*/ 	.short	0x0002
        /*001a*/ 	.short	0x0064
        /*001c*/ 	.short	0x0082
	.zero		2


//--------------------- .nv.info                  --------------------------
	.section	.nv.info,"",@"SHT_CUDA_INFO"
	.align	4


	//----- nvinfo : EIATTR_REGCOUNT
	.align		4
        /*0000*/ 	.byte	0x04, 0x2f
        /*0002*/ 	.short	(.L_19 - .L_18)
	.align		4
.L_18:
        /*0004*/ 	.word	index@(_ZN7cutlass13device_kernelINS_4gemm6kernel13GemmUniversalIN4cute5tupleIJiiiiEEENS1_10collective13CollectiveMmaINS1_35MainloopSm100TmaUmmaWarpSpecializedILi73ELi2ELi4ENS5_IJNS4_1CILi1EEESB_SB_EEEEENS5_IJNSA_ILi64EEENSA_ILi32EEESF_EEEaNS5_IJlSB_lEEEaSH_NS4_8TiledMMAINS4_8MMA_AtomIJNS4_15SM100_MMA_S8_SSIaaiLi64ELi32ELNS4_4UMMA5MajorE0ELSM_0ELNSL_8SaturateE0EEEEEENS4_6LayoutISC_NS5_IJNSA_ILi0EEESR_SR_EEEEENS5_IJNS4_10UnderscoreESU_SU_EEEEENS4_13SM90_TMA_LOADENS4_14ComposedLayoutINS4_7SwizzleILi1ELi4ELi3EEENS4_18smem_ptr_flag_bitsILi8EEENSQ_INS5_IJNSA_ILi8EEESF_EEENS5_IJSF_SB_EEEEEEEvNS4_8identityESX_S17_vS18_EENS_8epilogue10collective18CollectiveEpilogueINS1A_23Sm100TmaWarpSpecializedILi1ELi1ELi16ELb0ELb0EEEJSG_NS5_IJNSQ_ISE_SB_EENSQ_ISF_SB_EEEEEaSH_aSH_NS1A_6fusion15FusionCallbacksIS1E_NS1I_17LinearCombinationIaiaiLNS_15FloatRoundStyleE2EEESG_S1H_JEEENS4_5SM1004TMEM4LOAD26SM100_TMEM_LOAD_16dp32b16xESX_S17_NS4_39AutoVectorizingCopyWithAssumedAlignmentILi128EEENS4_14SM90_TMA_STOREES17_S1T_S1T_EEEvvEEEEvNT_6ParamsE)
        /*0008*/ 	.word	0x0000004d


	//----- nvinfo : EIATTR_FRAME_SIZE
	.align		4
.L_19:
        /*000c*/ 	.byte	0x04, 0x11
        /*000e*/ 	.short	(.L_21 - .L_20)
	.align		4
.L_20:
        /*0010*/ 	.word	index@($__internal_2_$__cuda_sm10x_tcgen05_guardrail_trap_unallocated_columns_being_dealloced)
        /*0014*/ 	.word	0x00000000


	//----- nvinfo : EIATTR_FRAME_SIZE
	.align		4
.L_21:
        /*0018*/ 	.byte	0x04, 0x11
        /*001a*/ 	.short	(.L_23 - .L_22)
	.align		4
.L_22:
        /*001c*/ 	.word	index@($__internal_1_$__cuda_sm10x_tcgen05_guardrail_trap_phase_invalid_during_alloc)
        /*0020*/ 	.word	0x00000000


	//----- nvinfo : EIATTR_FRAME_SIZE
	.align		4
.L_23:
        /*0024*/ 	.byte	0x04, 0x11
        /*0026*/ 	.short	(.L_25 - .L_24)
	.align		4
.L_24:
        /*0028*/ 	.word	index@($__internal_0_$__cuda_sm10x_tcgen05_guardrail_trap_col_being_dealloced_not_returned_by_alloc)
        /*002c*/ 	.word	0x00000000


	//----- nvinfo : EIATTR_FRAME_SIZE
	.align		4
.L_25:
        /*0030*/ 	.byte	0x04, 0x11
        /*0032*/ 	.short	(.L_27 - .L_26)
	.align		4
.L_26:
        /*0034*/ 	.word	index@(_ZN7cutlass13device_kernelINS_4gemm6kernel13GemmUniversalIN4cute5tupleIJiiiiEEENS1_10collective13CollectiveMmaINS1_35MainloopSm100TmaUmmaWarpSpecializedILi73ELi2ELi4ENS5_IJNS4_1CILi1EEESB_SB_EEEEENS5_IJNSA_ILi64EEENSA_ILi32EEESF_EEEaNS5_IJlSB_lEEEaSH_NS4_8TiledMMAINS4_8MMA_AtomIJNS4_15SM100_MMA_S8_SSIaaiLi64ELi32ELNS4_4UMMA5MajorE0ELSM_0ELNSL_8SaturateE0EEEEEENS4_6LayoutISC_NS5_IJNSA_ILi0EEESR_SR_EEEEENS5_IJNS4_10UnderscoreESU_SU_EEEEENS4_13SM90_TMA_LOADENS4_14ComposedLayoutINS4_7SwizzleILi1ELi4ELi3EEENS4_18smem_ptr_flag_bitsILi8EEENSQ_INS5_IJNSA_ILi8EEESF_EEENS5_IJSF_SB_EEEEEEEvNS4_8identityESX_S17_vS18_EENS_8epilogue10collective18CollectiveEpilogueINS1A_23Sm100TmaWarpSpecializedILi1ELi1ELi16ELb0ELb0EEEJSG_NS5_IJNSQ_ISE_SB_EENSQ_ISF_SB_EEEEEaSH_aSH_NS1A_6fusion15FusionCallbacksIS1E_NS1I_17LinearCombinationIaiaiLNS_15FloatRoundStyleE2EEESG_S1H_JEEENS4_5SM1004TMEM4LOAD26SM100_TMEM_LOAD_16dp32b16xESX_S17_NS4_39AutoVectorizingCopyWithAssumedAlignmentILi128EEENS4_14SM90_TMA_STOREES17_S1T_S1T_EEEvvEEEEvNT_6ParamsE)
        /*0038*/ 	.word	0x00000000


	//----- nvinfo : EIATTR_MIN_STACK_SIZE
	.align		4
.L_27:
        /*003c*/ 	.byte	0x04, 0x12
        /*003e*/ 	.short	(.L_29 - .L_28)
	.align		4
.L_28:
        /*0040*/ 	.word	index@(_ZN7cutlass13device_kernelINS_4gemm6kernel13GemmUniversalIN4cute5tupleIJiiiiEEENS1_10collective13CollectiveMmaINS1_35MainloopSm100TmaUmmaWarpSpecializedILi73ELi2ELi4ENS5_IJNS4_1CILi1EEESB_SB_EEEEENS5_IJNSA_ILi64EEENSA_ILi32EEESF_EEEaNS5_IJlSB_lEEEaSH_NS4_8TiledMMAINS4_8MMA_AtomIJNS4_15SM100_MMA_S8_SSIaaiLi64ELi32ELNS4_4UMMA5MajorE0ELSM_0ELNSL_8SaturateE0EEEEEENS4_6LayoutISC_NS5_IJNSA_ILi0EEESR_SR_EEEEENS5_IJNS4_10UnderscoreESU_SU_EEEEENS4_13SM90_TMA_LOADENS4_14ComposedLayoutINS4_7SwizzleILi1ELi4ELi3EEENS4_18smem_ptr_flag_bitsILi8EEENSQ_INS5_IJNSA_ILi8EEESF_EEENS5_IJSF_SB_EEEEEEEvNS4_8identityESX_S17_vS18_EENS_8epilogue10collective18CollectiveEpilogueINS1A_23Sm100TmaWarpSpecializedILi1ELi1ELi16ELb0ELb0EEEJSG_NS5_IJNSQ_ISE_SB_EENSQ_ISF_SB_EEEEEaSH_aSH_NS1A_6fusion15FusionCallbacksIS1E_NS1I_17LinearCombinationIaiaiLNS_15FloatRoundStyleE2EEESG_S1H_JEEENS4_5SM1004TMEM4LOAD26SM100_TMEM_LOAD_16dp32b16xESX_S17_NS4_39AutoVectorizingCopyWithAssumedAlignmentILi128EEENS4_14SM90_TMA_STOREES17_S1T_S1T_EEEvvEEEEvNT_6ParamsE)
        /*0044*/ 	.word	0x00000000
.L_29:


//--------------------- .nv.compat                --------------------------
	.section	.nv.compat,"",@"SHT_CUDA_COMPAT_INFO"
	.align	4
        /*0000*/ 	.byte	0x02, 0x09, 0x01, 0x00, 0x02, 0x02, 0x03, 0x00, 0x02, 0x05, 0x06, 0x00, 0x03, 0x07, 0x01, 0x01
        /*0010*/ 	.byte	0x02, 0x03, 0x01, 0x00, 0x02, 0x06, 0x01, 0x00, 0x04, 0x0b, 0x08, 0x00, 0x01, 0x00, 0x00, 0x00
        /*0020*/ 	.byte	0x00, 0x00, 0x00, 0x00


//--------------------- .nv.info._ZN7cutlass13device_kernelINS_4gemm6kernel13GemmUniversalIN4cute5tupleIJiiiiEEENS1_10collective13CollectiveMmaINS1_35MainloopSm100TmaUmmaWarpSpecializedILi73ELi2ELi4ENS5_IJNS4_1CILi1EEESB_SB_EEEEENS5_IJNSA_ILi64EEENSA_ILi32EEESF_EEEaNS5_IJlSB_lEEEaSH_NS4_8TiledMMAINS4_8MMA_AtomIJNS4_15SM100_MMA_S8_SSIaaiLi64ELi32ELNS4_4UMMA5MajorE0ELSM_0ELNSL_8SaturateE0EEEEEENS4_6LayoutISC_NS5_IJNSA_ILi0EEESR_SR_EEEEENS5_IJNS4_10UnderscoreESU_SU_EEEEENS4_13SM90_TMA_LOADENS4_14ComposedLayoutINS4_7SwizzleILi1ELi4ELi3EEENS4_18smem_ptr_flag_bitsILi8EEENSQ_INS5_IJNSA_ILi8EEESF_EEENS5_IJSF_SB_EEEEEEEvNS4_8identityESX_S17_vS18_EENS_8epilogue10collective18CollectiveEpilogueINS1A_23Sm100TmaWarpSpecializedILi1ELi1ELi16ELb0ELb0EEEJSG_NS5_IJNSQ_ISE_SB_EENSQ_ISF_SB_EEEEEaSH_aSH_NS1A_6fusion15FusionCallbacksIS1E_NS1I_17LinearCombinationIaiaiLNS_15FloatRoundStyleE2EEESG_S1H_JEEENS4_5SM1004TMEM4LOAD26SM100_TMEM_LOAD_16dp32b16xESX_S17_NS4_39AutoVectorizingCopyWithAssumedAlignmentILi128EEENS4_14SM90_TMA_STOREES17_S1T_S1T_EEEvvEEEEvNT_6ParamsE --------------------------
	.section	.nv.info._ZN7cutlass13device_kernelINS_4gemm6kernel13GemmUniversalIN4cute5tupleIJiiiiEEENS1_10collective13CollectiveMmaINS1_35MainloopSm100TmaUmmaWarpSpecializedILi73ELi2ELi4ENS5_IJNS4_1CILi1EEESB_SB_EEEEENS5_IJNSA_ILi64EEENSA_ILi32EEESF_EEEaNS5_IJlSB_lEEEaSH_NS4_8TiledMMAINS4_8MMA_AtomIJNS4_15SM100_MMA_S8_SSIaaiLi64ELi32ELNS4_4UMMA5MajorE0ELSM_0ELNSL_8SaturateE0EEEEEENS4_6LayoutISC_NS5_IJNSA_ILi0EEESR_SR_EEEEENS5_IJNS4_10UnderscoreESU_SU_EEEEENS4_13SM90_TMA_LOADENS4_14ComposedLayoutINS4_7SwizzleILi1ELi4ELi3EEENS4_18smem_ptr_flag_bitsILi8EEENSQ_INS5_IJNSA_ILi8EEESF_EEENS5_IJSF_SB_EEEEEEEvNS4_8identityESX_S17_vS18_EENS_8epilogue10collective18CollectiveEpilogueINS1A_23Sm100TmaWarpSpecializedILi1ELi1ELi16ELb0ELb0EEEJSG_NS5_IJNSQ_ISE_SB_EENSQ_ISF_SB_EEEEEaSH_aSH_NS1A_6fusion15FusionCallbacksIS1E_NS1I_17LinearCombinationIaiaiLNS_15FloatRoundStyleE2EEESG_S1H_JEEENS4_5SM1004TMEM4LOAD26SM100_TMEM_LOAD_16dp32b16xESX_S17_NS4_39AutoVectorizingCopyWithAssumedAlignmentILi128EEENS4_14SM90_TMA_STOREES17_S1T_S1T_EEEvvEEEEvNT_6ParamsE,"",@"SHT_CUDA_INFO"
	.sectionflags	@""
	.align	4


	//----- nvinfo : EIATTR_CUDA_API_VERSION
	.align		4
        /*0000*/ 	.byte	0x04, 0x37
        /*0002*/ 	.short	(.L_31 - .L_30)
.L_30:
        /*0004*/ 	.word	0x00000082


	//----- nvinfo : EIATTR_KPARAM_INFO
	.align		4
.L_31:
        /*0008*/ 	.byte	0x04, 0x17
        /*000a*/ 	.short	(.L_33 - .L_32)
.L_32:
        /*000c*/ 	.word	0x00000000
        /*0010*/ 	.short	0x0000
        /*0012*/ 	.short	0x0000
        /*0014*/ 	.byte	0x00, 0xf0, 0x01, 0x20


	//----- nvinfo : EIATTR_AT_ENTRY_FRAGMENTS
	.align		4
.L_33:
        /*0018*/ 	.byte	0x04, 0x4f
        /*001a*/ 	.short	(.L_35 - .L_34)


	//   ....[0]....
.L_34:
        /*001c*/ 	.word	0x00000006


	//----- nvinfo : EIATTR_RESERVED_SMEM_USED
	.align		4
.L_35:
        /*0020*/ 	.byte	0x01, 0x41
	.zero		2


	//----- nvinfo : EIATTR_SPARSE_MMA_MASK
	.align		4
        /*0024*/ 	.byte	0x03, 0x50
        /*0026*/ 	.short	0x0000


	//----- nvinfo : EIATTR_TCGEN05_1CTA_USED
	.align		4
        /*0028*/ 	.byte	0x01, 0x51
	.zero		2


	//----- nvinfo : EIATTR_MAXREG_COUNT
	.align		4
        /*002c*/ 	.byte	0x03, 0x1b
        /*002e*/ 	.short	0x00ff


	//----- nvinfo : EIATTR_NUM_BARRIERS
	.align		4
        /*0030*/ 	.byte	0x02, 0x4c
        /*0032*/ 	.byte	0x07
	.zero		1


	//----- nvinfo : EIATTR_EXTERNS
	.align		4
        /*0034*/ 	.byte	0x04, 0x0f
        /*0036*/ 	.short	(.L_37 - .L_36)


	//   ....[0]....
	.align		4
.L_36:
        /*0038*/ 	.word	index@(__assertfail)


	//----- nvinfo : EIATTR_MERCURY_ISA_VERSION
	.align		4
.L_37:
        /*003c*/ 	.byte	0x03, 0x5f
        /*003e*/ 	.short	0x0101


	//----- nvinfo : EIATTR_INT_WARP_WIDE_INSTR_OFFSETS
	.align		4
        /*0040*/ 	.byte	0x04, 0x31
        /*0042*/ 	.short	(.L_39 - .L_38)


	//   ....[0]....
.L_38:
        /*0044*/ 	.word	0x00002670


	//   ....[1]....
        /*0048*/ 	.word	0x00004020


	//   ....[2]....
        /*004c*/ 	.word	0x00004050


	//   ....[3]....
        /*0050*/ 	.word	0x000040a0


	//   ....[4]....
        /*0054*/ 	.word	0x00004aa0


	//   ....[5]....
        /*0058*/ 	.word	0x00004b90


	//----- nvinfo : EIATTR_COOP_GROUP_MASK_REGIDS
	.align		4
.L_39:
        /*005c*/ 	.byte	0x04, 0x29
        /*005e*/ 	.short	(.L_41 - .L_40)


	//   ....[0]....
.L_40:
        /*0060*/ 	.word	0xffffffff


	//   ....[1]....
        /*0064*/ 	.word	0xffffffff


	//   ....[2]....
        /*0068*/ 	.word	0xffffffff


	//   ....[3]....
        /*006c*/ 	.word	0xffffffff


	//   ....[4]....
        /*0070*/ 	.word	0xffffffff


	//   ....[5]....
        /*0074*/ 	.word	0xffffffff


	//   ....[6]....
        /*0078*/ 	.word	0xffffffff


	//   ....[7]....
        /*007c*/ 	.word	0xffffffff


	//   ....[8]....
        /*0080*/ 	.word	0xffffffff


	//   ....[9]....
        /*0084*/ 	.word	0xffffffff


	//   ....[10]....
        /*0088*/ 	.word	0xffffffff


	//   ....[11]....
        /*008c*/ 	.word	0xffffffff


	//   ....[12]....
        /*0090*/ 	.word	0xffffffff


	//----- nvinfo : EIATTR_COOP_GROUP_INSTR_OFFSETS
	.align		4
.L_41:
        /*0094*/ 	.byte	0x04, 0x28
        /*0096*/ 	.short	(.L_43 - .L_42)


	//   ....[0]....
.L_42:
        /*0098*/ 	.word	0x00000090


	//   ....[1]....
        /*009c*/ 	.word	0x000004d0


	//   ....[2]....
        /*00a0*/ 	.word	0x00000f10


	//   ....[3]....
        /*00a4*/ 	.word	0x00001050


	//   ....[4]....
        /*00a8*/ 	.word	0x00001150


	//   ....[5]....
        /*00ac*/ 	.word	0x000012c0


	//   ....[6]....
        /*00b0*/ 	.word	0x00001460


	//   ....[7]....
        /*00b4*/ 	.word	0x00002550


	//   ....[8]....
        /*00b8*/ 	.word	0x00003390


	//   ....[9]....
        /*00bc*/ 	.word	0x000035a0


	//   ....[10]....
        /*00c0*/ 	.word	0x000035d0


	//   ....[11]....
        /*00c4*/ 	.word	0x00003f10


	//   ....[12]....
        /*00c8*/ 	.word	0x00004140


	//----- nvinfo : EIATTR_VRC_CTA_INIT_COUNT
	.align		4
.L_43:
        /*00cc*/ 	.byte	0x02, 0x4a
        /*00ce*/ 	.byte	0x80
	.zero		1


	//----- nvinfo : EIATTR_SYSCALL_OFFSETS
	.align		4
        /*00d0*/ 	.byte	0x04, 0x46
        /*00d2*/ 	.short	(.L_45 - .L_44)


	//   ....[0]....
.L_44:
        /*00d4*/ 	.word	0x00005560


	//   ....[1]....
        /*00d8*/ 	.word	0x000056a0


	//   ....[2]....
        /*00dc*/ 	.word	0x00005db0


	//----- nvinfo : EIATTR_MBARRIER_INSTR_OFFSETS
	.align		4
.L_45:
        /*00e0*/ 	.byte	0x04, 0x39
        /*00e2*/ 	.short	(.L_47 - .L_46)


	//   ....[0]....
.L_46:
        /*00e4*/ 	.word	0x000005d0
        /*00e8*/ 	.word	0x000000ff
        /*00ec*/ 	.word	0x00000000
        /*00f0*/ 	.short	0x0100
        /*00f2*/ 	.byte	0x05
	.zero		1


	//   ....[1]....
        /*00f4*/ 	.word	0x000005e0
        /*00f8*/ 	.word	0x000000ff
        /*00fc*/ 	.word	0x00000248
        /*0100*/ 	.short	0x0100
        /*0102*/ 	.byte	0x05
	.zero		1


	//   ....[2]....
        /*0104*/ 	.word	0x000005f0
        /*0108*/ 	.word	0x000000ff
        /*010c*/ 	.word	0x00000008
        /*0110*/ 	.short	0x0100
        /*0112*/ 	.byte	0x05
	.zero		1


	//   ....[3]....
        /*0114*/ 	.word	0x00000600
        /*0118*/ 	.word	0x000000ff
        /*011c*/ 	.word	0x00000250
        /*0120*/ 	.short	0x0100
        /*0122*/ 	.byte	0x05
	.zero		1


	//   ....[4]....
        /*0124*/ 	.word	0x00000610
        /*0128*/ 	.word	0x000000ff
        /*012c*/ 	.word	0x00000010
        /*0130*/ 	.short	0x0100
        /*0132*/ 	.byte	0x05
	.zero		1


	//   ....[5]....
        /*0134*/ 	.word	0x00000620
        /*0138*/ 	.word	0x000000ff
        /*013c*/ 	.word	0x00000258
        /*0140*/ 	.short	0x0100
        /*0142*/ 	.byte	0x05
	.zero		1


	//   ....[6]....
        /*0144*/ 	.word	0x00000630
        /*0148*/ 	.word	0x000000ff
        /*014c*/ 	.word	0x00000018
        /*0150*/ 	.short	0x0100
        /*0152*/ 	.byte	0x05
	.zero		1


	//   ....[7]....
        /*0154*/ 	.word	0x00000640
        /*0158*/ 	.word	0x000000ff
        /*015c*/ 	.word	0x00000260
        /*0160*/ 	.short	0x0100
        /*0162*/ 	.byte	0x05
	.zero		1


	//   ....[8]....
        /*0164*/ 	.word	0x00000650
        /*0168*/ 	.word	0x000000ff
        /*016c*/ 	.word	0x00000020
        /*0170*/ 	.short	0x0100
        /*0172*/ 	.byte	0x05
	.zero		1


	//   ....[9]....
        /*0174*/ 	.word	0x00000660
        /*0178*/ 	.word	0x000000ff
        /*017c*/ 	.word	0x00000268
        /*0180*/ 	.short	0x0100
        /*0182*/ 	.byte	0x05
	.zero		1


	//   ....[10]....
        /*0184*/ 	.word	0x00000670
        /*0188*/ 	.word	0x000000ff
        /*018c*/ 	.word	0x00000028
        /*0190*/ 	.short	0x0100
        /*0192*/ 	.byte	0x05
	.zero		1


	//   ....[11]....
        /*0194*/ 	.word	0x00000680
        /*0198*/ 	.word	0x000000ff
        /*019c*/ 	.word	0x00000270
        /*01a0*/ 	.short	0x0100
        /*01a2*/ 	.byte	0x05
	.zero		1


	//   ....[12]....
        /*01a4*/ 	.word	0x00000690
        /*01a8*/ 	.word	0x000000ff
        /*01ac*/ 	.word	0x00000030
        /*01b0*/ 	.short	0x0100
        /*01b2*/ 	.byte	0x05
	.zero		1


	//   ....[13]....
        /*01b4*/ 	.word	0x000006a0
        /*01b8*/ 	.word	0x000000ff
        /*01bc*/ 	.word	0x00000278
        /*01c0*/ 	.short	0x0100
        /*01c2*/ 	.byte	0x05
	.zero		1


	//   ....[14]....
        /*01c4*/ 	.word	0x000006b0
        /*01c8*/ 	.word	0x000000ff
        /*01cc*/ 	.word	0x00000038
        /*01d0*/ 	.short	0x0100
        /*01d2*/ 	.byte	0x05
	.zero		1


	//   ....[15]....
        /*01d4*/ 	.word	0x000006c0
        /*01d8*/ 	.word	0x000000ff
        /*01dc*/ 	.word	0x00000280
        /*01e0*/ 	.short	0x0100
        /*01e2*/ 	.byte	0x05
	.zero		1


	//   ....[16]....
        /*01e4*/ 	.word	0x000006d0
        /*01e8*/ 	.word	0x000000ff
        /*01ec*/ 	.word	0x00000040
        /*01f0*/ 	.short	0x0100
        /*01f2*/ 	.byte	0x05
	.zero		1


	//   ....[17]....
        /*01f4*/ 	.word	0x000006e0
        /*01f8*/ 	.word	0x000000ff
        /*01fc*/ 	.word	0x00000288
        /*0200*/ 	.short	0x0100
        /*0202*/ 	.byte	0x05
	.zero		1


	//   ....[18]....
        /*0204*/ 	.word	0x000006f0
        /*0208*/ 	.word	0x000000ff
        /*020c*/ 	.word	0x00000048
        /*0210*/ 	.short	0x0100
        /*0212*/ 	.byte	0x05
	.zero		1


	//   ....[19]....
        /*0214*/ 	.word	0x00000700
        /*0218*/ 	.word	0x000000ff
        /*021c*/ 	.word	0x00000290
        /*0220*/ 	.short	0x0100
        /*0222*/ 	.byte	0x05
	.zero		1


	//   ....[20]....
        /*0224*/ 	.word	0x00000710
        /*0228*/ 	.word	0x000000ff
        /*022c*/ 	.word	0x00000050
        /*0230*/ 	.short	0x0100
        /*0232*/ 	.byte	0x05
	.zero		1


	//   ....[21]....
        /*0234*/ 	.word	0x00000720
        /*0238*/ 	.word	0x000000ff
        /*023c*/ 	.word	0x00000298
        /*0240*/ 	.short	0x0100
        /*0242*/ 	.byte	0x05
	.zero		1


	//   ....[22]....
        /*0244*/ 	.word	0x00000730
        /*0248*/ 	.word	0x000000ff
        /*024c*/ 	.word	0x00000058
        /*0250*/ 	.short	0x0100
        /*0252*/ 	.byte	0x05
	.zero		1


	//   ....[23]....
        /*0254*/ 	.word	0x00000740
        /*0258*/ 	.word	0x000000ff
        /*025c*/ 	.word	0x000002a0
        /*0260*/ 	.short	0x0100
        /*0262*/ 	.byte	0x05
	.zero		1


	//   ....[24]....
        /*0264*/ 	.word	0x00000750
        /*0268*/ 	.word	0x000000ff
        /*026c*/ 	.word	0x00000060
        /*0270*/ 	.short	0x0100
        /*0272*/ 	.byte	0x05
	.zero		1


	//   ....[25]....
        /*0274*/ 	.word	0x00000760
        /*0278*/ 	.word	0x000000ff
        /*027c*/ 	.word	0x000002a8
        /*0280*/ 	.short	0x0100
        /*0282*/ 	.byte	0x05
	.zero		1


	//   ....[26]....
        /*0284*/ 	.word	0x00000770
        /*0288*/ 	.word	0x000000ff
        /*028c*/ 	.word	0x00000068
        /*0290*/ 	.short	0x0100
        /*0292*/ 	.byte	0x05
	.zero		1


	//   ....[27]....
        /*0294*/ 	.word	0x00000780
        /*0298*/ 	.word	0x000000ff
        /*029c*/ 	.word	0x000002b0
        /*02a0*/ 	.short	0x0100
        /*02a2*/ 	.byte	0x05
	.zero		1


	//   ....[28]....
        /*02a4*/ 	.word	0x00000790
        /*02a8*/ 	.word	0x000000ff
        /*02ac*/ 	.word	0x00000070
        /*02b0*/ 	.short	0x0100
        /*02b2*/ 	.byte	0x05
	.zero		1


	//   ....[29]....
        /*02b4*/ 	.word	0x000007a0
        /*02b8*/ 	.word	0x000000ff
        /*02bc*/ 	.word	0x000002b8
        /*02c0*/ 	.short	0x0100
        /*02c2*/ 	.byte	0x05
	.zero		1


	//   ....[30]....
        /*02c4*/ 	.word	0x000007b0
        /*02c8*/ 	.word	0x000000ff
        /*02cc*/ 	.word	0x00000078
        /*02d0*/ 	.short	0x0100
        /*02d2*/ 	.byte	0x05
	.zero		1


	//   ....[31]....
        /*02d4*/ 	.word	0x000007c0
        /*02d8*/ 	.word	0x000000ff
        /*02dc*/ 	.word	0x000002c0
        /*02e0*/ 	.short	0x0100
        /*02e2*/ 	.byte	0x05
	.zero		1


	//   ....[32]....
        /*02e4*/ 	.word	0x000007d0
        /*02e8*/ 	.word	0x000000ff
        /*02ec*/ 	.word	0x00000080
        /*02f0*/ 	.short	0x0100
        /*02f2*/ 	.byte	0x05
	.zero		1


	//   ....[33]....
        /*02f4*/ 	.word	0x000007e0
        /*02f8*/ 	.word	0x000000ff
        /*02fc*/ 	.word	0x000002c8
        /*0300*/ 	.short	0x0100
        /*0302*/ 	.byte	0x05
	.zero		1


	//   ....[34]....
        /*0304*/ 	.word	0x000007f0
        /*0308*/ 	.word	0x000000ff
        /*030c*/ 	.word	0x00000088
        /*0310*/ 	.short	0x0100
        /*0312*/ 	.byte	0x05
	.zero		1


	//   ....[35]....
        /*0314*/ 	.word	0x00000800
        /*0318*/ 	.word	0x000000ff
        /*031c*/ 	.word	0x000002d0
        /*0320*/ 	.short	0x0100
        /*0322*/ 	.byte	0x05
	.zero		1


	//   ....[36]....
        /*0324*/ 	.word	0x00000810
        /*0328*/ 	.word	0x000000ff
        /*032c*/ 	.word	0x00000090
        /*0330*/ 	.short	0x0100
        /*0332*/ 	.byte	0x05
	.zero		1


	//   ....[37]....
        /*0334*/ 	.word	0x00000820
        /*0338*/ 	.word	0x000000ff
        /*033c*/ 	.word	0x000002d8
        /*0340*/ 	.short	0x0100
        /*0342*/ 	.byte	0x05
	.zero		1


	//   ....[38]....
        /*0344*/ 	.word	0x00000830
        /*0348*/ 	.word	0x000000ff
        /*034c*/ 	.word	0x00000098
        /*0350*/ 	.short	0x0100
        /*0352*/ 	.byte	0x05
	.zero		1


	//   ....[39]....
        /*0354*/ 	.word	0x00000840
        /*0358*/ 	.word	0x000000ff
        /*035c*/ 	.word	0x000002e0
        /*0360*/ 	.short	0x0100
        /*0362*/ 	.byte	0x05
	.zero		1


	//   ....[40]....
        /*0364*/ 	.word	0x00000850
        /*0368*/ 	.word	0x000000ff
        /*036c*/ 	.word	0x000000a0
        /*0370*/ 	.short	0x0100
        /*0372*/ 	.byte	0x05
	.zero		1


	//   ....[41]....
        /*0374*/ 	.word	0x00000860
        /*0378*/ 	.word	0x000000ff
        /*037c*/ 	.word	0x000002e8
        /*0380*/ 	.short	0x0100
        /*0382*/ 	.byte	0x05
	.zero		1


	//   ....[42]....
        /*0384*/ 	.word	0x00000870
        /*0388*/ 	.word	0x000000ff
        /*038c*/ 	.word	0x000000a8
        /*0390*/ 	.short	0x0100
        /*0392*/ 	.byte	0x05
	.zero		1


	//   ....[43]....
        /*0394*/ 	.word	0x00000880
        /*0398*/ 	.word	0x000000ff
        /*039c*/ 	.word	0x000002f0
        /*03a0*/ 	.short	0x0100
        /*03a2*/ 	.byte	0x05
	.zero		1


	//   ....[44]....
        /*03a4*/ 	.word	0x00000890
        /*03a8*/ 	.word	0x000000ff
        /*03ac*/ 	.word	0x000000b0
        /*03b0*/ 	.short	0x0100
        /*03b2*/ 	.byte	0x05
	.zero		1


	//   ....[45]....
        /*03b4*/ 	.word	0x000008a0
        /*03b8*/ 	.word	0x000000ff
        /*03bc*/ 	.word	0x000002f8
        /*03c0*/ 	.short	0x0100
        /*03c2*/ 	.byte	0x05
	.zero		1


	//   ....[46]....
        /*03c4*/ 	.word	0x000008b0
        /*03c8*/ 	.word	0x000000ff
        /*03cc*/ 	.word	0x000000b8
        /*03d0*/ 	.short	0x0100
        /*03d2*/ 	.byte	0x05
	.zero		1


	//   ....[47]....
        /*03d4*/ 	.word	0x000008c0
        /*03d8*/ 	.word	0x000000ff
        /*03dc*/ 	.word	0x00000300
        /*03e0*/ 	.short	0x0100
        /*03e2*/ 	.byte	0x05
	.zero		1


	//   ....[48]....
        /*03e4*/ 	.word	0x000008d0
        /*03e8*/ 	.word	0x000000ff
        /*03ec*/ 	.word	0x000000c0
        /*03f0*/ 	.short	0x0100
        /*03f2*/ 	.byte	0x05
	.zero		1


	//   ....[49]....
        /*03f4*/ 	.word	0x000008e0
        /*03f8*/ 	.word	0x000000ff
        /*03fc*/ 	.word	0x00000308
        /*0400*/ 	.short	0x0100
        /*0402*/ 	.byte	0x05
	.zero		1


	//   ....[50]....
        /*0404*/ 	.word	0x000008f0
        /*0408*/ 	.word	0x000000ff
        /*040c*/ 	.word	0x000000c8
        /*0410*/ 	.short	0x0100
        /*0412*/ 	.byte	0x05
	.zero		1


	//   ....[51]....
        /*0414*/ 	.word	0x00000900
        /*0418*/ 	.word	0x000000ff
        /*041c*/ 	.word	0x00000310
        /*0420*/ 	.short	0x0100
        /*0422*/ 	.byte	0x05
	.zero		1


	//   ....[52]....
        /*0424*/ 	.word	0x00000910
        /*0428*/ 	.word	0x000000ff
        /*042c*/ 	.word	0x000000d0
        /*0430*/ 	.short	0x0100
        /*0432*/ 	.byte	0x05
	.zero		1


	//   ....[53]....
        /*0434*/ 	.word	0x00000920
        /*0438*/ 	.word	0x000000ff
        /*043c*/ 	.word	0x00000318
        /*0440*/ 	.short	0x0100
        /*0442*/ 	.byte	0x05
	.zero		1


	//   ....[54]....
        /*0444*/ 	.word	0x00000930
        /*0448*/ 	.word	0x000000ff
        /*044c*/ 	.word	0x000000d8
        /*0450*/ 	.short	0x0100
        /*0452*/ 	.byte	0x05
	.zero		1


	//   ....[55]....
        /*0454*/ 	.word	0x00000940
        /*0458*/ 	.word	0x000000ff
        /*045c*/ 	.word	0x00000320
        /*0460*/ 	.short	0x0100
        /*0462*/ 	.byte	0x05
	.zero		1


	//   ....[56]....
        /*0464*/ 	.word	0x00000950
        /*0468*/ 	.word	0x000000ff
        /*046c*/ 	.word	0x000000e0
        /*0470*/ 	.short	0x0100
        /*0472*/ 	.byte	0x05
	.zero		1


	//   ....[57]....
        /*0474*/ 	.word	0x00000960
        /*0478*/ 	.word	0x000000ff
        /*047c*/ 	.word	0x00000328
        /*0480*/ 	.short	0x0100
        /*0482*/ 	.byte	0x05
	.zero		1


	//   ....[58]....
        /*0484*/ 	.word	0x00000970
        /*0488*/ 	.word	0x000000ff
        /*048c*/ 	.word	0x000000e8
        /*0490*/ 	.short	0x0100
        /*0492*/ 	.byte	0x05
	.zero		1


	//   ....[59]....
        /*0494*/ 	.word	0x00000980
        /*0498*/ 	.word	0x000000ff
        /*049c*/ 	.word	0x00000330
        /*04a0*/ 	.short	0x0100
        /*04a2*/ 	.byte	0x05
	.zero		1


	//   ....[60]....
        /*04a4*/ 	.word	0x00000990
        /*04a8*/ 	.word	0x000000ff
        /*04ac*/ 	.word	0x000000f0
        /*04b0*/ 	.short	0x0100
        /*04b2*/ 	.byte	0x05
	.zero		1


	//   ....[61]....
        /*04b4*/ 	.word	0x000009a0
        /*04b8*/ 	.word	0x000000ff
        /*04bc*/ 	.word	0x00000338
        /*04c0*/ 	.short	0x0100
        /*04c2*/ 	.byte	0x05
	.zero		1


	//   ....[62]....
        /*04c4*/ 	.word	0x000009b0
        /*04c8*/ 	.word	0x000000ff
        /*04cc*/ 	.word	0x000000f8
        /*04d0*/ 	.short	0x0100
        /*04d2*/ 	.byte	0x05
	.zero		1


	//   ....[63]....
        /*04d4*/ 	.word	0x000009c0
        /*04d8*/ 	.word	0x000000ff
        /*04dc*/ 	.word	0x00000340
        /*04e0*/ 	.short	0x0100
        /*04e2*/ 	.byte	0x05
	.zero		1


	//   ....[64]....
        /*04e4*/ 	.word	0x000009d0
        /*04e8*/ 	.word	0x000000ff
        /*04ec*/ 	.word	0x00000100
        /*04f0*/ 	.short	0x0100
        /*04f2*/ 	.byte	0x05
	.zero		1


	//   ....[65]....
        /*04f4*/ 	.word	0x000009e0
        /*04f8*/ 	.word	0x000000ff
        /*04fc*/ 	.word	0x00000348
        /*0500*/ 	.short	0x0100
        /*0502*/ 	.byte	0x05
	.zero		1


	//   ....[66]....
        /*0504*/ 	.word	0x000009f0
        /*0508*/ 	.word	0x000000ff
        /*050c*/ 	.word	0x00000108
        /*0510*/ 	.short	0x0100
        /*0512*/ 	.byte	0x05
	.zero		1


	//   ....[67]....
        /*0514*/ 	.word	0x00000a00
        /*0518*/ 	.word	0x000000ff
        /*051c*/ 	.word	0x00000350
        /*0520*/ 	.short	0x0100
        /*0522*/ 	.byte	0x05
	.zero		1


	//   ....[68]....
        /*0524*/ 	.word	0x00000a10
        /*0528*/ 	.word	0x000000ff
        /*052c*/ 	.word	0x00000110
        /*0530*/ 	.short	0x0100
        /*0532*/ 	.byte	0x05
	.zero		1


	//   ....[69]....
        /*0534*/ 	.word	0x00000a20
        /*0538*/ 	.word	0x000000ff
        /*053c*/ 	.word	0x00000358
        /*0540*/ 	.short	0x0100
        /*0542*/ 	.byte	0x05
	.zero		1


	//   ....[70]....
        /*0544*/ 	.word	0x00000a30
        /*0548*/ 	.word	0x000000ff
        /*054c*/ 	.word	0x00000118
        /*0550*/ 	.short	0x0100
        /*0552*/ 	.byte	0x05
	.zero		1


	//   ....[71]....
        /*0554*/ 	.word	0x00000a40
        /*0558*/ 	.word	0x000000ff
        /*055c*/ 	.word	0x00000360
        /*0560*/ 	.short	0x0100
        /*0562*/ 	.byte	0x05
	.zero		1


	//   ....[72]....
        /*0564*/ 	.word	0x00000a50
        /*0568*/ 	.word	0x000000ff
        /*056c*/ 	.word	0x00000120
        /*0570*/ 	.short	0x0100
        /*0572*/ 	.byte	0x05
	.zero		1


	//   ....[73]....
        /*0574*/ 	.word	0x00000a60
        /*0578*/ 	.word	0x000000ff
        /*057c*/ 	.word	0x00000368
        /*0580*/ 	.short	0x0100
        /*0582*/ 	.byte	0x05
	.zero		1


	//   ....[74]....
        /*0584*/ 	.word	0x00000a70
        /*0588*/ 	.word	0x000000ff
        /*058c*/ 	.word	0x00000128
        /*0590*/ 	.short	0x0100
        /*0592*/ 	.byte	0x05
	.zero		1


	//   ....[75]....
        /*0594*/ 	.word	0x00000a80
        /*0598*/ 	.word	0x000000ff
        /*059c*/ 	.word	0x00000370
        /*05a0*/ 	.short	0x0100
        /*05a2*/ 	.byte	0x05
	.zero		1


	//   ....[76]....
        /*05a4*/ 	.word	0x00000a90
        /*05a8*/ 	.word	0x000000ff
        /*05ac*/ 	.word	0x00000130
        /*05b0*/ 	.short	0x0100
        /*05b2*/ 	.byte	0x05
	.zero		1


	//   ....[77]....
        /*05b4*/ 	.word	0x00000aa0
        /*05b8*/ 	.word	0x000000ff
        /*05bc*/ 	.word	0x00000378
        /*05c0*/ 	.short	0x0100
        /*05c2*/ 	.byte	0x05
	.zero		1


	//   ....[78]....
        /*05c4*/ 	.word	0x00000ab0
        /*05c8*/ 	.word	0x000000ff
        /*05cc*/ 	.word	0x00000138
        /*05d0*/ 	.short	0x0100
        /*05d2*/ 	.byte	0x05
	.zero		1


	//   ....[79]....
        /*05d4*/ 	.word	0x00000ac0
        /*05d8*/ 	.word	0x000000ff
        /*05dc*/ 	.word	0x00000380
        /*05e0*/ 	.short	0x0100
        /*05e2*/ 	.byte	0x05
	.zero		1


	//   ....[80]....
        /*05e4*/ 	.word	0x00000ad0
        /*05e8*/ 	.word	0x000000ff
        /*05ec*/ 	.word	0x00000140
        /*05f0*/ 	.short	0x0100
        /*05f2*/ 	.byte	0x05
	.zero		1


	//   ....[81]....
        /*05f4*/ 	.word	0x00000ae0
        /*05f8*/ 	.word	0x000000ff
        /*05fc*/ 	.word	0x00000388
        /*0600*/ 	.short	0x0100
        /*0602*/ 	.byte	0x05
	.zero		1


	//   ....[82]....
        /*0604*/ 	.word	0x00000af0
        /*0608*/ 	.word	0x000000ff
        /*060c*/ 	.word	0x00000148
        /*0610*/ 	.short	0x0100
        /*0612*/ 	.byte	0x05
	.zero		1


	//   ....[83]....
        /*0614*/ 	.word	0x00000b00
        /*0618*/ 	.word	0x000000ff
        /*061c*/ 	.word	0x00000390
        /*0620*/ 	.short	0x0100
        /*0622*/ 	.byte	0x05
	.zero		1


	//   ....[84]....
        /*0624*/ 	.word	0x00000b10
        /*0628*/ 	.word	0x000000ff
        /*062c*/ 	.word	0x00000150
        /*0630*/ 	.short	0x0100
        /*0632*/ 	.byte	0x05
	.zero		1


	//   ....[85]....
        /*0634*/ 	.word	0x00000b20
        /*0638*/ 	.word	0x000000ff
        /*063c*/ 	.word	0x00000398
        /*0640*/ 	.short	0x0100
        /*0642*/ 	.byte	0x05
	.zero		1


	//   ....[86]....
        /*0644*/ 	.word	0x00000b30
        /*0648*/ 	.word	0x000000ff
        /*064c*/ 	.word	0x00000158
        /*0650*/ 	.short	0x0100
        /*0652*/ 	.byte	0x05
	.zero		1


	//   ....[87]....
        /*0654*/ 	.word	0x00000b40
        /*0658*/ 	.word	0x000000ff
        /*065c*/ 	.word	0x000003a0
        /*0660*/ 	.short	0x0100
        /*0662*/ 	.byte	0x05
	.zero		1


	//   ....[88]....
        /*0664*/ 	.word	0x00000b50
        /*0668*/ 	.word	0x000000ff
        /*066c*/ 	.word	0x00000160
        /*0670*/ 	.short	0x0100
        /*0672*/ 	.byte	0x05
	.zero		1


	//   ....[89]....
        /*0674*/ 	.word	0x00000b60
        /*0678*/ 	.word	0x000000ff
        /*067c*/ 	.word	0x000003a8
        /*0680*/ 	.short	0x0100
        /*0682*/ 	.byte	0x05
	.zero		1


	//   ....[90]....
        /*0684*/ 	.word	0x00000b70
        /*0688*/ 	.word	0x000000ff
        /*068c*/ 	.word	0x00000168
        /*0690*/ 	.short	0x0100
        /*0692*/ 	.byte	0x05
	.zero		1


	//   ....[91]....
        /*0694*/ 	.word	0x00000b80
        /*0698*/ 	.word	0x000000ff
        /*069c*/ 	.word	0x000003b0
        /*06a0*/ 	.short	0x0100
        /*06a2*/ 	.byte	0x05
	.zero		1


	//   ....[92]....
        /*06a4*/ 	.word	0x00000b90
        /*06a8*/ 	.word	0x000000ff
        /*06ac*/ 	.word	0x00000170
        /*06b0*/ 	.short	0x0100
        /*06b2*/ 	.byte	0x05
	.zero		1


	//   ....[93]....
        /*06b4*/ 	.word	0x00000ba0
        /*06b8*/ 	.word	0x000000ff
        /*06bc*/ 	.word	0x000003b8
        /*06c0*/ 	.short	0x0100
        /*06c2*/ 	.byte	0x05
	.zero		1


	//   ....[94]....
        /*06c4*/ 	.word	0x00000bb0
        /*06c8*/ 	.word	0x000000ff
        /*06cc*/ 	.word	0x00000178
        /*06d0*/ 	.short	0x0100
        /*06d2*/ 	.byte	0x05
	.zero		1


	//   ....[95]....
        /*06d4*/ 	.word	0x00000bc0
        /*06d8*/ 	.word	0x000000ff
        /*06dc*/ 	.word	0x000003c0
        /*06e0*/ 	.short	0x0100
        /*06e2*/ 	.byte	0x05
	.zero		1


	//   ....[96]....
        /*06e4*/ 	.word	0x00000bd0
        /*06e8*/ 	.word	0x000000ff
        /*06ec*/ 	.word	0x00000180
        /*06f0*/ 	.short	0x0100
        /*06f2*/ 	.byte	0x05
	.zero		1


	//   ....[97]....
        /*06f4*/ 	.word	0x00000be0
        /*06f8*/ 	.word	0x000000ff
        /*06fc*/ 	.word	0x000003c8
        /*0700*/ 	.short	0x0100
        /*0702*/ 	.byte	0x05
	.zero		1


	//   ....[98]....
        /*0704*/ 	.word	0x00000bf0
        /*0708*/ 	.word	0x000000ff
        /*070c*/ 	.word	0x00000188
        /*0710*/ 	.short	0x0100
        /*0712*/ 	.byte	0x05
	.zero		1


	//   ....[99]....
        /*0714*/ 	.word	0x00000c00
        /*0718*/ 	.word	0x000000ff
        /*071c*/ 	.word	0x000003d0
        /*0720*/ 	.short	0x0100
        /*0722*/ 	.byte	0x05
	.zero		1


	//   ....[100]....
        /*0724*/ 	.word	0x00000c10
        /*0728*/ 	.word	0x000000ff
        /*072c*/ 	.word	0x00000190
        /*0730*/ 	.short	0x0100
        /*0732*/ 	.byte	0x05
	.zero		1


	//   ....[101]....
        /*0734*/ 	.word	0x00000c20
        /*0738*/ 	.word	0x000000ff
        /*073c*/ 	.word	0x000003d8
        /*0740*/ 	.short	0x0100
        /*0742*/ 	.byte	0x05
	.zero		1


	//   ....[102]....
        /*0744*/ 	.word	0x00000c30
        /*0748*/ 	.word	0x000000ff
        /*074c*/ 	.word	0x00000198
        /*0750*/ 	.short	0x0100
        /*0752*/ 	.byte	0x05
	.zero		1


	//   ....[103]....
        /*0754*/ 	.word	0x00000c40
        /*0758*/ 	.word	0x000000ff
        /*075c*/ 	.word	0x000003e0
        /*0760*/ 	.short	0x0100
        /*0762*/ 	.byte	0x05
	.zero		1


	//   ....[104]....
        /*0764*/ 	.word	0x00000c50
        /*0768*/ 	.word	0x000000ff
        /*076c*/ 	.word	0x000001a0
        /*0770*/ 	.short	0x0100
        /*0772*/ 	.byte	0x05
	.zero		1


	//   ....[105]....
        /*0774*/ 	.word	0x00000c60
        /*0778*/ 	.word	0x000000ff
        /*077c*/ 	.word	0x000003e8
        /*0780*/ 	.short	0x0100
        /*0782*/ 	.byte	0x05
	.zero		1


	//   ....[106]....
        /*0784*/ 	.word	0x00000c70
        /*0788*/ 	.word	0x000000ff
        /*078c*/ 	.word	0x000001a8
        /*0790*/ 	.short	0x0100
        /*0792*/ 	.byte	0x05
	.zero		1


	//   ....[107]....
        /*0794*/ 	.word	0x00000c80
        /*0798*/ 	.word	0x000000ff
        /*079c*/ 	.word	0x000003f0
        /*07a0*/ 	.short	0x0100
        /*07a2*/ 	.byte	0x05
	.zero		1


	//   ....[108]....
        /*07a4*/ 	.word	0x00000c90
        /*07a8*/ 	.word	0x000000ff
        /*07ac*/ 	.word	0x000001b0
        /*07b0*/ 	.short	0x0100
        /*07b2*/ 	.byte	0x05
	.zero		1


	//   ....[109]....
        /*07b4*/ 	.word	0x00000ca0
        /*07b8*/ 	.word	0x000000ff
        /*07bc*/ 	.word	0x000003f8
        /*07c0*/ 	.short	0x0100
        /*07c2*/ 	.byte	0x05
	.zero		1


	//   ....[110]....
        /*07c4*/ 	.word	0x00000cb0
        /*07c8*/ 	.word	0x000000ff
        /*07cc*/ 	.word	0x000001b8
        /*07d0*/ 	.short	0x0100
        /*07d2*/ 	.byte	0x05
	.zero		1


	//   ....[111]....
        /*07d4*/ 	.word	0x00000cc0
        /*07d8*/ 	.word	0x000000ff
        /*07dc*/ 	.word	0x00000400
        /*07e0*/ 	.short	0x0100
        /*07e2*/ 	.byte	0x05
	.zero		1


	//   ....[112]....
        /*07e4*/ 	.word	0x00000cd0
        /*07e8*/ 	.word	0x000000ff
        /*07ec*/ 	.word	0x000001c0
        /*07f0*/ 	.short	0x0100
        /*07f2*/ 	.byte	0x05
	.zero		1


	//   ....[113]....
        /*07f4*/ 	.word	0x00000ce0
        /*07f8*/ 	.word	0x000000ff
        /*07fc*/ 	.word	0x00000408
        /*0800*/ 	.short	0x0100
        /*0802*/ 	.byte	0x05
	.zero		1


	//   ....[114]....
        /*0804*/ 	.word	0x00000cf0
        /*0808*/ 	.word	0x000000ff
        /*080c*/ 	.word	0x000001c8
        /*0810*/ 	.short	0x0100
        /*0812*/ 	.byte	0x05
	.zero		1


	//   ....[115]....
        /*0814*/ 	.word	0x00000d00
        /*0818*/ 	.word	0x000000ff
        /*081c*/ 	.word	0x00000410
        /*0820*/ 	.short	0x0100
        /*0822*/ 	.byte	0x05
	.zero		1


	//   ....[116]....
        /*0824*/ 	.word	0x00000d10
        /*0828*/ 	.word	0x000000ff
        /*082c*/ 	.word	0x000001d0
        /*0830*/ 	.short	0x0100
        /*0832*/ 	.byte	0x05
	.zero		1


	//   ....[117]....
        /*0834*/ 	.word	0x00000d20
        /*0838*/ 	.word	0x000000ff
        /*083c*/ 	.word	0x00000418
        /*0840*/ 	.short	0x0100
        /*0842*/ 	.byte	0x05
	.zero		1


	//   ....[118]....
        /*0844*/ 	.word	0x00000d30
        /*0848*/ 	.word	0x000000ff
        /*084c*/ 	.word	0x000001d8
        /*0850*/ 	.short	0x0100
        /*0852*/ 	.byte	0x05
	.zero		1


	//   ....[119]....
        /*0854*/ 	.word	0x00000d40
        /*0858*/ 	.word	0x000000ff
        /*085c*/ 	.word	0x00000420
        /*0860*/ 	.short	0x0100
        /*0862*/ 	.byte	0x05
	.zero		1


	//   ....[120]....
        /*0864*/ 	.word	0x00000d50
        /*0868*/ 	.word	0x000000ff
        /*086c*/ 	.word	0x000001e0
        /*0870*/ 	.short	0x0100
        /*0872*/ 	.byte	0x05
	.zero		1


	//   ....[121]....
        /*0874*/ 	.word	0x00000d60
        /*0878*/ 	.word	0x000000ff
        /*087c*/ 	.word	0x00000428
        /*0880*/ 	.short	0x0100
        /*0882*/ 	.byte	0x05
	.zero		1


	//   ....[122]....
        /*0884*/ 	.word	0x00000d70
        /*0888*/ 	.word	0x000000ff
        /*088c*/ 	.word	0x000001e8
        /*0890*/ 	.short	0x0100
        /*0892*/ 	.byte	0x05
	.zero		1


	//   ....[123]....
        /*0894*/ 	.word	0x00000d80
        /*0898*/ 	.word	0x000000ff
        /*089c*/ 	.word	0x00000430
        /*08a0*/ 	.short	0x0100
        /*08a2*/ 	.byte	0x05
	.zero		1


	//   ....[124]....
        /*08a4*/ 	.word	0x00000d90
        /*08a8*/ 	.word	0x000000ff
        /*08ac*/ 	.word	0x000001f0
        /*08b0*/ 	.short	0x0100
        /*08b2*/ 	.byte	0x05
	.zero		1


	//   ....[125]....
        /*08b4*/ 	.word	0x00000da0
        /*08b8*/ 	.word	0x000000ff
        /*08bc*/ 	.word	0x00000438
        /*08c0*/ 	.short	0x0100
        /*08c2*/ 	.byte	0x05
	.zero		1


	//   ....[126]....
        /*08c4*/ 	.word	0x00000db0
        /*08c8*/ 	.word	0x000000ff
        /*08cc*/ 	.word	0x000001f8
        /*08d0*/ 	.short	0x0100
        /*08d2*/ 	.byte	0x05
	.zero		1


	//   ....[127]....
        /*08d4*/ 	.word	0x00000dc0
        /*08d8*/ 	.word	0x000000ff
        /*08dc*/ 	.word	0x00000440
        /*08e0*/ 	.short	0x0100
        /*08e2*/ 	.byte	0x05
	.zero		1


	//   ....[128]....
        /*08e4*/ 	.word	0x00000dd0
        /*08e8*/ 	.word	0x000000ff
        /*08ec*/ 	.word	0x00000200
        /*08f0*/ 	.short	0x0100
        /*08f2*/ 	.byte	0x05
	.zero		1


	//   ....[129]....
        /*08f4*/ 	.word	0x00000de0
        /*08f8*/ 	.word	0x000000ff
        /*08fc*/ 	.word	0x00000448
        /*0900*/ 	.short	0x0100
        /*0902*/ 	.byte	0x05
	.zero		1


	//   ....[130]....
        /*0904*/ 	.word	0x00000df0
        /*0908*/ 	.word	0x000000ff
        /*090c*/ 	.word	0x00000208
        /*0910*/ 	.short	0x0100
        /*0912*/ 	.byte	0x05
	.zero		1


	//   ....[131]....
        /*0914*/ 	.word	0x00000e00
        /*0918*/ 	.word	0x000000ff
        /*091c*/ 	.word	0x00000450
        /*0920*/ 	.short	0x0100
        /*0922*/ 	.byte	0x05
	.zero		1


	//   ....[132]....
        /*0924*/ 	.word	0x00000e10
        /*0928*/ 	.word	0x000000ff
        /*092c*/ 	.word	0x00000210
        /*0930*/ 	.short	0x0100
        /*0932*/ 	.byte	0x05
	.zero		1


	//   ....[133]....
        /*0934*/ 	.word	0x00000e20
        /*0938*/ 	.word	0x000000ff
        /*093c*/ 	.word	0x00000458
        /*0940*/ 	.short	0x0100
        /*0942*/ 	.byte	0x05
	.zero		1


	//   ....[134]....
        /*0944*/ 	.word	0x00000e30
        /*0948*/ 	.word	0x000000ff
        /*094c*/ 	.word	0x00000218
        /*0950*/ 	.short	0x0100
        /*0952*/ 	.byte	0x05
	.zero		1


	//   ....[135]....
        /*0954*/ 	.word	0x00000e40
        /*0958*/ 	.word	0x000000ff
        /*095c*/ 	.word	0x00000460
        /*0960*/ 	.short	0x0100
        /*0962*/ 	.byte	0x05
	.zero		1


	//   ....[136]....
        /*0964*/ 	.word	0x00000e50
        /*0968*/ 	.word	0x000000ff
        /*096c*/ 	.word	0x00000220
        /*0970*/ 	.short	0x0100
        /*0972*/ 	.byte	0x05
	.zero		1


	//   ....[137]....
        /*0974*/ 	.word	0x00000e60
        /*0978*/ 	.word	0x000000ff
        /*097c*/ 	.word	0x00000468
        /*0980*/ 	.short	0x0100
        /*0982*/ 	.byte	0x05
	.zero		1


	//   ....[138]....
        /*0984*/ 	.word	0x00000e70
        /*0988*/ 	.word	0x000000ff
        /*098c*/ 	.word	0x00000228
        /*0990*/ 	.short	0x0100
        /*0992*/ 	.byte	0x05
	.zero		1


	//   ....[139]....
        /*0994*/ 	.word	0x00000e80
        /*0998*/ 	.word	0x000000ff
        /*099c*/ 	.word	0x00000470
        /*09a0*/ 	.short	0x0100
        /*09a2*/ 	.byte	0x05
	.zero		1


	//   ....[140]....
        /*09a4*/ 	.word	0x00000e90
        /*09a8*/ 	.word	0x000000ff
        /*09ac*/ 	.word	0x00000230
        /*09b0*/ 	.short	0x0100
        /*09b2*/ 	.byte	0x05
	.zero		1


	//   ....[141]....
        /*09b4*/ 	.word	0x00000ea0
        /*09b8*/ 	.word	0x000000ff
        /*09bc*/ 	.word	0x00000478
        /*09c0*/ 	.short	0x0100
        /*09c2*/ 	.byte	0x05
	.zero		1


	//   ....[142]....
        /*09c4*/ 	.word	0x00000eb0
        /*09c8*/ 	.word	0x000000ff
        /*09cc*/ 	.word	0x00000238
        /*09d0*/ 	.short	0x0100
        /*09d2*/ 	.byte	0x05
	.zero		1


	//   ....[143]....
        /*09d4*/ 	.word	0x00000ec0
        /*09d8*/ 	.word	0x000000ff
        /*09dc*/ 	.word	0x00000480
        /*09e0*/ 	.short	0x0100
        /*09e2*/ 	.byte	0x05
	.zero		1


	//   ....[144]....
        /*09e4*/ 	.word	0x00000ed0
        /*09e8*/ 	.word	0x000000ff
        /*09ec*/ 	.word	0x00000240
        /*09f0*/ 	.short	0x0100
        /*09f2*/ 	.byte	0x05
	.zero		1


	//   ....[145]....
        /*09f4*/ 	.word	0x00000ee0
        /*09f8*/ 	.word	0x000000ff
        /*09fc*/ 	.word	0x00000488
        /*0a00*/ 	.short	0x0100
        /*0a02*/ 	.byte	0x05
	.zero		1


	//   ....[146]....
        /*0a04*/ 	.word	0x00001020
        /*0a08*/ 	.word	0x000000ff
        /*0a0c*/ 	.word	0x00000490
        /*0a10*/ 	.short	0x0100
        /*0a12*/ 	.byte	0x06
	.zero		1


	//   ....[147]....
        /*0a14*/ 	.word	0x00001030
        /*0a18*/ 	.word	0x000000ff
        /*0a1c*/ 	.word	0x00000498
        /*0a20*/ 	.short	0x0100
        /*0a22*/ 	.byte	0x06
	.zero		1


	//   ....[148]....
        /*0a24*/ 	.word	0x00001120
        /*0a28*/ 	.word	0x000000ff
        /*0a2c*/ 	.word	0x000004a0
        /*0a30*/ 	.short	0x0100
        /*0a32*/ 	.byte	0x05
	.zero		1


	//   ....[149]....
        /*0a34*/ 	.word	0x00001130
        /*0a38*/ 	.word	0x000000ff
        /*0a3c*/ 	.word	0x000004a8
        /*0a40*/ 	.short	0x0100
        /*0a42*/ 	.byte	0x05
	.zero		1


	//   ....[150]....
        /*0a44*/ 	.word	0x00001270
        /*0a48*/ 	.word	0x000000ff
        /*0a4c*/ 	.word	0x000004b0
        /*0a50*/ 	.short	0x0100
        /*0a52*/ 	.byte	0x05
	.zero		1


	//   ....[151]....
        /*0a54*/ 	.word	0x00001280
        /*0a58*/ 	.word	0x000000ff
        /*0a5c*/ 	.word	0x000004c0
        /*0a60*/ 	.short	0x0100
        /*0a62*/ 	.byte	0x05
	.zero		1


	//   ....[152]....
        /*0a64*/ 	.word	0x00001290
        /*0a68*/ 	.word	0x000000ff
        /*0a6c*/ 	.word	0x000004b8
        /*0a70*/ 	.short	0x0100
        /*0a72*/ 	.byte	0x05
	.zero		1


	//   ....[153]....
        /*0a74*/ 	.word	0x000012a0
        /*0a78*/ 	.word	0x000000ff
        /*0a7c*/ 	.word	0x000004c8
        /*0a80*/ 	.short	0x0100
        /*0a82*/ 	.byte	0x05
	.zero		1


	//   ....[154]....
        /*0a84*/ 	.word	0x000013d0
        /*0a88*/ 	.word	0x000000ff
        /*0a8c*/ 	.word	0x000004d0
        /*0a90*/ 	.short	0x0100
        /*0a92*/ 	.byte	0x06
	.zero		1


	//   ....[155]....
        /*0a94*/ 	.word	0x000013e0
        /*0a98*/ 	.word	0x000000ff
        /*0a9c*/ 	.word	0x000004f0
        /*0aa0*/ 	.short	0x0100
        /*0aa2*/ 	.byte	0x06
	.zero		1


	//   ....[156]....
        /*0aa4*/ 	.word	0x000013f0
        /*0aa8*/ 	.word	0x000000ff
        /*0aac*/ 	.word	0x000004d8
        /*0ab0*/ 	.short	0x0100
        /*0ab2*/ 	.byte	0x06
	.zero		1


	//   ....[157]....
        /*0ab4*/ 	.word	0x00001400
        /*0ab8*/ 	.word	0x000000ff
        /*0abc*/ 	.word	0x000004f8
        /*0ac0*/ 	.short	0x0100
        /*0ac2*/ 	.byte	0x06
	.zero		1


	//   ....[158]....
        /*0ac4*/ 	.word	0x00001410
        /*0ac8*/ 	.word	0x000000ff
        /*0acc*/ 	.word	0x000004e0
        /*0ad0*/ 	.short	0x0100
        /*0ad2*/ 	.byte	0x06
	.zero		1


	//   ....[159]....
        /*0ad4*/ 	.word	0x00001420
        /*0ad8*/ 	.word	0x000000ff
        /*0adc*/ 	.word	0x00000500
        /*0ae0*/ 	.short	0x0100
        /*0ae2*/ 	.byte	0x06
	.zero		1


	//   ....[160]....
        /*0ae4*/ 	.word	0x00001430
        /*0ae8*/ 	.word	0x000000ff
        /*0aec*/ 	.word	0x000004e8
        /*0af0*/ 	.short	0x0100
        /*0af2*/ 	.byte	0x06
	.zero		1


	//   ....[161]....
        /*0af4*/ 	.word	0x00001440
        /*0af8*/ 	.word	0x000000ff
        /*0afc*/ 	.word	0x00000508
        /*0b00*/ 	.short	0x0100
        /*0b02*/ 	.byte	0x06
	.zero		1


	//   ....[162]....
        /*0b04*/ 	.word	0x00001530
        /*0b08*/ 	.word	0x000000ff
        /*0b0c*/ 	.word	0x00000510
        /*0b10*/ 	.short	0x0100
        /*0b12*/ 	.byte	0x05
	.zero		1


	//   ....[163]....
        /*0b14*/ 	.word	0x00001540
        /*0b18*/ 	.word	0x000000ff
        /*0b1c*/ 	.word	0x00000520
        /*0b20*/ 	.short	0x0100
        /*0b22*/ 	.byte	0x05
	.zero		1


	//   ....[164]....
        /*0b24*/ 	.word	0x00001550
        /*0b28*/ 	.word	0x000000ff
        /*0b2c*/ 	.word	0x00000518
        /*0b30*/ 	.short	0x0100
        /*0b32*/ 	.byte	0x05
	.zero		1


	//   ....[165]....
        /*0b34*/ 	.word	0x00001560
        /*0b38*/ 	.word	0x000000ff
        /*0b3c*/ 	.word	0x00000528
        /*0b40*/ 	.short	0x0100
        /*0b42*/ 	.byte	0x05
	.zero		1


	//   ....[166]....
        /*0b44*/ 	.word	0x00001e40
        /*0b48*/ 	.word	0x00000002
        /*0b4c*/ 	.word	0x00000520
        /*0b50*/ 	.short	0x010a
        /*0b52*/ 	.byte	0xff
	.zero		1


	//   ....[167]....
        /*0b54*/ 	.word	0x00001e70
        /*0b58*/ 	.word	0x00000002
        /*0b5c*/ 	.word	0x00000510
        /*0b60*/ 	.short	0x0101
        /*0b62*/ 	.byte	0xff
	.zero		1


	//   ....[168]....
        /*0b64*/ 	.word	0x00001f40
        /*0b68*/ 	.word	0x000000ff
        /*0b6c*/ 	.word	0x00000248
        /*0b70*/ 	.short	0x010a
        /*0b72*/ 	.byte	0x08
	.zero		1


	//   ....[169]....
        /*0b74*/ 	.word	0x00001ff0
        /*0b78*/ 	.word	0x000000ff
        /*0b7c*/ 	.word	0x00000248
        /*0b80*/ 	.short	0x010a
        /*0b82*/ 	.byte	0x21
	.zero		1


	//   ....[170]....
        /*0b84*/ 	.word	0x00002160
        /*0b88*/ 	.word	0x000000ff
        /*0b8c*/ 	.word	0x00000248
        /*0b90*/ 	.short	0x010a
        /*0b92*/ 	.byte	0x08
	.zero		1


	//   ....[171]....
        /*0b94*/ 	.word	0x00002250
        /*0b98*/ 	.word	0x000000ff
        /*0b9c*/ 	.word	0x000004a8
        /*0ba0*/ 	.short	0x0101
        /*0ba2*/ 	.byte	0x04
	.zero		1


	//   ....[172]....
        /*0ba4*/ 	.word	0x00002270
        /*0ba8*/ 	.word	0x000000ff
        /*0bac*/ 	.word	0x00000248
        /*0bb0*/ 	.short	0x010a
        /*0bb2*/ 	.byte	0x08
	.zero		1


	//   ....[173]....
        /*0bb4*/ 	.word	0x000022f0
        /*0bb8*/ 	.word	0x000000ff
        /*0bbc*/ 	.word	0x00000248
        /*0bc0*/ 	.short	0x010a
        /*0bc2*/ 	.byte	0x11
	.zero		1


	//   ....[174]....
        /*0bc4*/ 	.word	0x00002440
        /*0bc8*/ 	.word	0x000000ff
        /*0bcc*/ 	.word	0x00000248
        /*0bd0*/ 	.short	0x010a
        /*0bd2*/ 	.byte	0x08
	.zero		1


	//   ....[175]....
        /*0bd4*/ 	.word	0x00002580
        /*0bd8*/ 	.word	0x00000002
        /*0bdc*/ 	.word	0x000004b0
        /*0be0*/ 	.short	0x010a
        /*0be2*/ 	.byte	0xff
	.zero		1


	//   ....[176]....
        /*0be4*/ 	.word	0x00002640
        /*0be8*/ 	.word	0x00000002
        /*0bec*/ 	.word	0x00000000
        /*0bf0*/ 	.short	0x0101
        /*0bf2*/ 	.byte	0xff
	.zero		1


	//   ....[177]....
        /*0bf4*/ 	.word	0x00002bc0
        /*0bf8*/ 	.word	0x000000ff
        /*0bfc*/ 	.word	0x00000248
        /*0c00*/ 	.short	0x010a
        /*0c02*/ 	.byte	0x05
	.zero		1


	//   ....[178]....
        /*0c04*/ 	.word	0x00002c60
        /*0c08*/ 	.word	0x000000ff
        /*0c0c*/ 	.word	0x00000000
        /*0c10*/ 	.short	0x010a
        /*0c12*/ 	.byte	0x05
	.zero		1


	//   ....[179]....
        /*0c14*/ 	.word	0x00002cf0
        /*0c18*/ 	.word	0x000000ff
        /*0c1c*/ 	.word	0x00000000
        /*0c20*/ 	.short	0x010a
        /*0c22*/ 	.byte	0x05
	.zero		1


	//   ....[180]....
        /*0c24*/ 	.word	0x00002d80
        /*0c28*/ 	.word	0x000000ff
        /*0c2c*/ 	.word	0x00000000
        /*0c30*/ 	.short	0x010a
        /*0c32*/ 	.byte	0x05
	.zero		1


	//   ....[181]....
        /*0c34*/ 	.word	0x00002ee0
        /*0c38*/ 	.word	0x00000000
        /*0c3c*/ 	.word	0x00000510
        /*0c40*/ 	.short	0x010a
        /*0c42*/ 	.byte	0xff
	.zero		1


	//   ....[182]....
        /*0c44*/ 	.word	0x00002f50
        /*0c48*/ 	.word	0x00000000
        /*0c4c*/ 	.word	0x00000000
        /*0c50*/ 	.short	0x0101
        /*0c52*/ 	.byte	0xff
	.zero		1


	//   ....[183]....
        /*0c54*/ 	.word	0x00002f70
        /*0c58*/ 	.word	0x000000ff
        /*0c5c*/ 	.word	0x000004c0
        /*0c60*/ 	.short	0x010a
        /*0c62*/ 	.byte	0x05
	.zero		1


	//   ....[184]....
        /*0c64*/ 	.word	0x00003090
        /*0c68*/ 	.word	0x00000000
        /*0c6c*/ 	.word	0x000004b0
        /*0c70*/ 	.short	0x010a
        /*0c72*/ 	.byte	0xff
	.zero		1


	//   ....[185]....
        /*0c74*/ 	.word	0x00003190
        /*0c78*/ 	.word	0x00000000
        /*0c7c*/ 	.word	0x00000000
        /*0c80*/ 	.short	0x0101
        /*0c82*/ 	.byte	0xff
	.zero		1


	//   ....[186]....
        /*0c84*/ 	.word	0x00003220
        /*0c88*/ 	.word	0x000000ff
        /*0c8c*/ 	.word	0x000004c0
        /*0c90*/ 	.short	0x0106
        /*0c92*/ 	.byte	0x05
	.zero		1


	//   ....[187]....
        /*0c94*/ 	.word	0x00003240
        /*0c98*/ 	.word	0x000000ff
        /*0c9c*/ 	.word	0x000004c0
        /*0ca0*/ 	.short	0x010a
        /*0ca2*/ 	.byte	0x05
	.zero		1


	//   ....[188]....
        /*0ca4*/ 	.word	0x000032d0
        /*0ca8*/ 	.word	0x000000ff
        /*0cac*/ 	.word	0x000004c0
        /*0cb0*/ 	.short	0x0106
        /*0cb2*/ 	.byte	0x04
	.zero		1


	//   ....[189]....
        /*0cb4*/ 	.word	0x00003310
        /*0cb8*/ 	.word	0x00000000
        /*0cbc*/ 	.word	0x000004c0
        /*0cc0*/ 	.short	0x010a
        /*0cc2*/ 	.byte	0xff
	.zero		1


	//   ....[190]....
        /*0cc4*/ 	.word	0x000037f0
        /*0cc8*/ 	.word	0x00000000
        /*0ccc*/ 	.word	0x000004b0
        /*0cd0*/ 	.short	0x010a
        /*0cd2*/ 	.byte	0xff
	.zero		1


	//   ....[191]....
        /*0cd4*/ 	.word	0x000038f0
        /*0cd8*/ 	.word	0x00000003
        /*0cdc*/ 	.word	0x00000000
        /*0ce0*/ 	.short	0x0101
        /*0ce2*/ 	.byte	0xff
	.zero		1


	//   ....[192]....
        /*0ce4*/ 	.word	0x00003900
        /*0ce8*/ 	.word	0x000000ff
        /*0cec*/ 	.word	0x00000000
        /*0cf0*/ 	.short	0x010a
        /*0cf2*/ 	.byte	0x04
	.zero		1


	//   ....[193]....
        /*0cf4*/ 	.word	0x00003910
        /*0cf8*/ 	.word	0x000000ff
        /*0cfc*/ 	.word	0x000004f0
        /*0d00*/ 	.short	0x010a
        /*0d02*/ 	.byte	0x09
	.zero		1


	//   ....[194]....
        /*0d04*/ 	.word	0x00003a50
        /*0d08*/ 	.word	0x000000ff
        /*0d0c*/ 	.word	0x00000000
        /*0d10*/ 	.short	0x010a
        /*0d12*/ 	.byte	0x07
	.zero		1


	//   ....[195]....
        /*0d14*/ 	.word	0x00003b80
        /*0d18*/ 	.word	0x000000ff
        /*0d1c*/ 	.word	0x00000000
        /*0d20*/ 	.short	0x010a
        /*0d22*/ 	.byte	0x04
	.zero		1


	//   ....[196]....
        /*0d24*/ 	.word	0x00003d40
        /*0d28*/ 	.word	0x000000ff
        /*0d2c*/ 	.word	0x00000000
        /*0d30*/ 	.short	0x010a
        /*0d32*/ 	.byte	0x05
	.zero		1


	//   ....[197]....
        /*0d34*/ 	.word	0x00003dd0
        /*0d38*/ 	.word	0x000000ff
        /*0d3c*/ 	.word	0x00000000
        /*0d40*/ 	.short	0x010a
        /*0d42*/ 	.byte	0x05
	.zero		1


	//   ....[198]....
        /*0d44*/ 	.word	0x00003e60
        /*0d48*/ 	.word	0x000000ff
        /*0d4c*/ 	.word	0x00000000
        /*0d50*/ 	.short	0x010a
        /*0d52*/ 	.byte	0x05
	.zero		1


	//   ....[199]....
        /*0d54*/ 	.word	0x00003ef0
        /*0d58*/ 	.word	0x000000ff
        /*0d5c*/ 	.word	0x00000000
        /*0d60*/ 	.short	0x010a
        /*0d62*/ 	.byte	0x07
	.zero		1


	//   ....[200]....
        /*0d64*/ 	.word	0x00004340
        /*0d68*/ 	.word	0x00000000
        /*0d6c*/ 	.word	0x000004b0
        /*0d70*/ 	.short	0x010a
        /*0d72*/ 	.byte	0xff
	.zero		1


	//   ....[201]....
        /*0d74*/ 	.word	0x00004430
        /*0d78*/ 	.word	0x00000000
        /*0d7c*/ 	.word	0x00000000
        /*0d80*/ 	.short	0x0101
        /*0d82*/ 	.byte	0xff
	.zero		1


	//   ....[202]....
        /*0d84*/ 	.word	0x00004750
        /*0d88*/ 	.word	0x000000ff
        /*0d8c*/ 	.word	0x000004a8
        /*0d90*/ 	.short	0x010a
        /*0d92*/ 	.byte	0x06
	.zero		1


	//   ....[203]....
        /*0d94*/ 	.word	0x000048d0
        /*0d98*/ 	.word	0x000000ff
        /*0d9c*/ 	.word	0x00000498
        /*0da0*/ 	.short	0x010a
        /*0da2*/ 	.byte	0x06
	.zero		1


	//   ....[204]....
        /*0da4*/ 	.word	0x00004c00
        /*0da8*/ 	.word	0x000000ff
        /*0dac*/ 	.word	0x00000490
        /*0db0*/ 	.short	0x010b
        /*0db2*/ 	.byte	0x06
	.zero		1


	//   ....[205]....
        /*0db4*/ 	.word	0x00004c20
        /*0db8*/ 	.word	0x000000ff
        /*0dbc*/ 	.word	0x00000000
        /*0dc0*/ 	.short	0x0101
        /*0dc2*/ 	.byte	0x25
	.zero		1


	//   ....[206]....
        /*0dc4*/ 	.word	0x00004c60
        /*0dc8*/ 	.word	0x00000000
        /*0dcc*/ 	.word	0x00000498
        /*0dd0*/ 	.short	0x010a
        /*0dd2*/ 	.byte	0xff
	.zero		1


	//   ....[207]....
        /*0dd4*/ 	.word	0x00004f70
        /*0dd8*/ 	.word	0x00000000
        /*0ddc*/ 	.word	0x000004b0
        /*0de0*/ 	.short	0x010a
        /*0de2*/ 	.byte	0xff
	.zero		1


	//   ....[208]....
        /*0de4*/ 	.word	0x00005080
        /*0de8*/ 	.word	0x00000000
        /*0dec*/ 	.word	0x00000000
        /*0df0*/ 	.short	0x0101
        /*0df2*/ 	.byte	0xff
	.zero		1


	//   ....[209]....
        /*0df4*/ 	.word	0x000059c0
        /*0df8*/ 	.word	0x000000ff
        /*0dfc*/ 	.word	0x00000490
        /*0e00*/ 	.short	0x010a
        /*0e02*/ 	.byte	0x2b
	.zero		1


	//   ....[210]....
        /*0e04*/ 	.word	0x000059d0
        /*0e08*/ 	.word	0x00000023
        /*0e0c*/ 	.word	0x000004d0
        /*0e10*/ 	.short	0x010a
        /*0e12*/ 	.byte	0xff
	.zero		1


	//   ....[211]....
        /*0e14*/ 	.word	0x00005b60
        /*0e18*/ 	.word	0x000000ff
        /*0e1c*/ 	.word	0x00000490
        /*0e20*/ 	.short	0x010a
        /*0e22*/ 	.byte	0x2b
	.zero		1


	//   ....[212]....
        /*0e24*/ 	.word	0x00005c30
        /*0e28*/ 	.word	0x000000ff
        /*0e2c*/ 	.word	0x00000000
        /*0e30*/ 	.short	0x0101
        /*0e32*/ 	.byte	0x04
	.zero		1


	//   ....[213]....
        /*0e34*/ 	.word	0x00005c90
        /*0e38*/ 	.word	0x00000023
        /*0e3c*/ 	.word	0x000004d0
        /*0e40*/ 	.short	0x010a
        /*0e42*/ 	.byte	0xff
	.zero		1


	//   ....[214]....
        /*0e44*/ 	.word	0x00005fc0
        /*0e48*/ 	.word	0x000000ff
        /*0e4c*/ 	.word	0x00000000
        /*0e50*/ 	.short	0x0101
        /*0e52*/ 	.byte	0x05
	.zero		1


	//   ....[215]....
        /*0e54*/ 	.word	0x00006510
        /*0e58*/ 	.word	0x00000002
        /*0e5c*/ 	.word	0x00000520
        /*0e60*/ 	.short	0x010a
        /*0e62*/ 	.byte	0xff
	.zero		1


	//   ....[216]....
        /*0e64*/ 	.word	0x00006570
        /*0e68*/ 	.word	0x00000002
        /*0e6c*/ 	.word	0x00000248
        /*0e70*/ 	.short	0x010a
        /*0e72*/ 	.byte	0xff
	.zero		1


	//   ....[217]....
        /*0e74*/ 	.word	0x000065d0
        /*0e78*/ 	.word	0x00000002
        /*0e7c*/ 	.word	0x00000248
        /*0e80*/ 	.short	0x010a
        /*0e82*/ 	.byte	0xff
	.zero		1


	//   ....[218]....
        /*0e84*/ 	.word	0x00006620
        /*0e88*/ 	.word	0x00000002
        /*0e8c*/ 	.word	0x000004b0
        /*0e90*/ 	.short	0x010a
        /*0e92*/ 	.byte	0xff
	.zero		1


	//   ....[219]....
        /*0e94*/ 	.word	0x00006680
        /*0e98*/ 	.word	0x00000002
        /*0e9c*/ 	.word	0x00000248
        /*0ea0*/ 	.short	0x010a
        /*0ea2*/ 	.byte	0xff
	.zero		1


	//   ....[220]....
        /*0ea4*/ 	.word	0x000066e0
        /*0ea8*/ 	.word	0x00000002
        /*0eac*/ 	.word	0x00000000
        /*0eb0*/ 	.short	0x010a
        /*0eb2*/ 	.byte	0xff
	.zero		1


	//   ....[221]....
        /*0eb4*/ 	.word	0x00006740
        /*0eb8*/ 	.word	0x00000002
        /*0ebc*/ 	.word	0x00000000
        /*0ec0*/ 	.short	0x010a
        /*0ec2*/ 	.byte	0xff
	.zero		1


	//   ....[222]....
        /*0ec4*/ 	.word	0x000067a0
        /*0ec8*/ 	.word	0x00000002
        /*0ecc*/ 	.word	0x00000000
        /*0ed0*/ 	.short	0x010a
        /*0ed2*/ 	.byte	0xff
	.zero		1


	//   ....[223]....
        /*0ed4*/ 	.word	0x000067f0
        /*0ed8*/ 	.word	0x00000000
        /*0edc*/ 	.word	0x00000510
        /*0ee0*/ 	.short	0x010a
        /*0ee2*/ 	.byte	0xff
	.zero		1


	//   ....[224]....
        /*0ee4*/ 	.word	0x00006850
        /*0ee8*/ 	.word	0x00000000
        /*0eec*/ 	.word	0x000004c0
        /*0ef0*/ 	.short	0x010a
        /*0ef2*/ 	.byte	0xff
	.zero		1


	//   ....[225]....
        /*0ef4*/ 	.word	0x000068a0
        /*0ef8*/ 	.word	0x00000000
        /*0efc*/ 	.word	0x000004b0
        /*0f00*/ 	.short	0x010a
        /*0f02*/ 	.byte	0xff
	.zero		1


	//   ....[226]....
        /*0f04*/ 	.word	0x00006900
        /*0f08*/ 	.word	0x00000000
        /*0f0c*/ 	.word	0x000004c0
        /*0f10*/ 	.short	0x010a
        /*0f12*/ 	.byte	0xff
	.zero		1


	//   ....[227]....
        /*0f14*/ 	.word	0x00006950
        /*0f18*/ 	.word	0x00000000
        /*0f1c*/ 	.word	0x000004b0
        /*0f20*/ 	.short	0x010a
        /*0f22*/ 	.byte	0xff
	.zero		1


	//   ....[228]....
        /*0f24*/ 	.word	0x000069b0
        /*0f28*/ 	.word	0x00000002
        /*0f2c*/ 	.word	0x000004f0
        /*0f30*/ 	.short	0x010a
        /*0f32*/ 	.byte	0xff
	.zero		1


	//   ....[229]....
        /*0f34*/ 	.word	0x00006a10
        /*0f38*/ 	.word	0x00000000
        /*0f3c*/ 	.word	0x00000000
        /*0f40*/ 	.short	0x010a
        /*0f42*/ 	.byte	0xff
	.zero		1


	//   ....[230]....
        /*0f44*/ 	.word	0x00006a70
        /*0f48*/ 	.word	0x00000000
        /*0f4c*/ 	.word	0x00000000
        /*0f50*/ 	.short	0x010a
        /*0f52*/ 	.byte	0xff
	.zero		1


	//   ....[231]....
        /*0f54*/ 	.word	0x00006ad0
        /*0f58*/ 	.word	0x00000000
        /*0f5c*/ 	.word	0x00000000
        /*0f60*/ 	.short	0x010a
        /*0f62*/ 	.byte	0xff
	.zero		1


	//   ....[232]....
        /*0f64*/ 	.word	0x00006b30
        /*0f68*/ 	.word	0x00000000
        /*0f6c*/ 	.word	0x00000000
        /*0f70*/ 	.short	0x010a
        /*0f72*/ 	.byte	0xff
	.zero		1


	//   ....[233]....
        /*0f74*/ 	.word	0x00006b90
        /*0f78*/ 	.word	0x00000000
        /*0f7c*/ 	.word	0x00000000
        /*0f80*/ 	.short	0x010a
        /*0f82*/ 	.byte	0xff
	.zero		1


	//   ....[234]....
        /*0f84*/ 	.word	0x00006be0
        /*0f88*/ 	.word	0x00000000
        /*0f8c*/ 	.word	0x000004b0
        /*0f90*/ 	.short	0x010a
        /*0f92*/ 	.byte	0xff
	.zero		1


	//   ....[235]....
        /*0f94*/ 	.word	0x00006c40
        /*0f98*/ 	.word	0x00000000
        /*0f9c*/ 	.word	0x000004a8
        /*0fa0*/ 	.short	0x010a
        /*0fa2*/ 	.byte	0xff
	.zero		1


	//   ....[236]....
        /*0fa4*/ 	.word	0x00006ca0
        /*0fa8*/ 	.word	0x00000000
        /*0fac*/ 	.word	0x00000498
        /*0fb0*/ 	.short	0x010a
        /*0fb2*/ 	.byte	0xff
	.zero		1


	//   ....[237]....
        /*0fb4*/ 	.word	0x00006cf0
        /*0fb8*/ 	.word	0x00000000
        /*0fbc*/ 	.word	0x000004b0
        /*0fc0*/ 	.short	0x010a
        /*0fc2*/ 	.byte	0xff
	.zero		1


	//   ....[238]....
        /*0fc4*/ 	.word	0x00006d50
        /*0fc8*/ 	.word	0x00000000
        /*0fcc*/ 	.word	0x00000490
        /*0fd0*/ 	.short	0x010a
        /*0fd2*/ 	.byte	0xff
	.zero		1


	//   ....[239]....
        /*0fd4*/ 	.word	0x00006da0
        /*0fd8*/ 	.word	0x00000023
        /*0fdc*/ 	.word	0x000004d0
        /*0fe0*/ 	.short	0x010a
        /*0fe2*/ 	.byte	0xff
	.zero		1


	//----- nvinfo : EIATTR_NUM_MBARRIERS
	.align		4
.L_47:
        /*0fe4*/ 	.byte	0x03, 0x38
        /*0fe6*/ 	.short	0x00a6


	//----- nvinfo : EIATTR_EXIT_INSTR_OFFSETS
	.align		4
        /*0fe8*/ 	.byte	0x04, 0x1c
        /*0fea*/ 	.short	(.L_49 - .L_48)


	//   ....[0]....
.L_48:
        /*0fec*/ 	.word	0x00002be0


	//   ....[1]....
        /*0ff0*/ 	.word	0x000032e0


	//   ....[2]....
        /*0ff4*/ 	.word	0x00003340


	//   ....[3]....
        /*0ff8*/ 	.word	0x00004150


	//   ....[4]....
        /*0ffc*/ 	.word	0x00004c90


	//   ....[5]....
        /*1000*/ 	.word	0x00004cd0


	//   ....[6]....
        /*1004*/ 	.word	0x00006500


	//----- nvinfo : EIATTR_MAX_THREADS
	.align		4
.L_49:
        /*1008*/ 	.byte	0x04, 0x05
        /*100a*/ 	.short	(.L_51 - .L_50)
.L_50:
        /*100c*/ 	.word	0x00000100
        /*1010*/ 	.word	0x00000001
        /*1014*/ 	.word	0x00000001


	//----- nvinfo : EIATTR_CRS_STACK_SIZE
	.align		4
.L_51:
        /*1018*/ 	.byte	0x04, 0x1e
        /*101a*/ 	.short	(.L_53 - .L_52)
.L_52:
        /*101c*/ 	.word	0x00000000


	//----- nvinfo : EIATTR_CBANK_PARAM_SIZE
	.align		4
.L_53:
        /*1020*/ 	.byte	0x03, 0x19
        /*1022*/ 	.short	0x0800


	//----- nvinfo : EIATTR_PARAM_CBANK
	.align		4
        /*1024*/ 	.byte	0x04, 0x0a
        /*1026*/ 	.short	(.L_55 - .L_54)
	.align		4
.L_54:
        /*1028*/ 	.word	index@(.nv.constant0._ZN7cutlass13device_kernelINS_4gemm6kernel13GemmUniversalIN4cute5tupleIJiiiiEEENS1_10collective13CollectiveMmaINS1_35MainloopSm100TmaUmmaWarpSpecializedILi73ELi2ELi4ENS5_IJNS4_1CILi1EEESB_SB_EEEEENS5_IJNSA_ILi64EEENSA_ILi32EEESF_EEEaNS5_IJlSB_lEEEaSH_NS4_8TiledMMAINS4_8MMA_AtomIJNS4_15SM100_MMA_S8_SSIaaiLi64ELi32ELNS4_4UMMA5MajorE0ELSM_0ELNSL_8SaturateE0EEEEEENS4_6LayoutISC_NS5_IJNSA_ILi0EEESR_SR_EEEEENS5_IJNS4_10UnderscoreESU_SU_EEEEENS4_13SM90_TMA_LOADENS4_14ComposedLayoutINS4_7SwizzleILi1ELi4ELi3EEENS4_18smem_ptr_flag_bitsILi8EEENSQ_INS5_IJNSA_ILi8EEESF_EEENS5_IJSF_SB_EEEEEEEvNS4_8identityESX_S17_vS18_EENS_8epilogue10collective18CollectiveEpilogueINS1A_23Sm100TmaWarpSpecializedILi1ELi1ELi16ELb0ELb0EEEJSG_NS5_IJNSQ_ISE_SB_EENSQ_ISF_SB_EEEEEaSH_aSH_NS1A_6fusion15FusionCallbacksIS1E_NS1I_17LinearCombinationIaiaiLNS_15FloatRoundStyleE2EEESG_S1H_JEEENS4_5SM1004TMEM4LOAD26SM100_TMEM_LOAD_16dp32b16xESX_S17_NS4_39AutoVectorizingCopyWithAssumedAlignmentILi128EEENS4_14SM90_TMA_STOREES17_S1T_S1T_EEEvvEEEEvNT_6ParamsE)
        /*102c*/ 	.short	0x0380
        /*102e*/ 	.short	0x0800


	//----- nvinfo : EIATTR_SW_WAR
	.align		4
.L_55:
        /*1030*/ 	.byte	0x04, 0x36
        /*1032*/ 	.short	(.L_57 - .L_56)
.L_56:
        /*1034*/ 	.word	0x00000008
.L_57:


//--------------------- .nv.callgraph             --------------------------
	.section	.nv.callgraph,"",@"SHT_CUDA_CALLGRAPH"
	.align	4
	.sectionentsize	8
	.align		4
        /*0000*/ 	.word	0x00000000
	.align		4
        /*0004*/ 	.word	0xffffffff
	.align		4
        /*0008*/ 	.word	index@(_ZN7cutlass13device_kernelINS_4gemm6kernel13GemmUniversalIN4cute5tupleIJiiiiEEENS1_10collective13CollectiveMmaINS1_35MainloopSm100TmaUmmaWarpSpecializedILi73ELi2ELi4ENS5_IJNS4_1CILi1EEESB_SB_EEEEENS5_IJNSA_ILi64EEENSA_ILi32EEESF_EEEaNS5_IJlSB_lEEEaSH_NS4_8TiledMMAINS4_8MMA_AtomIJNS4_15SM100_MMA_S8_SSIaaiLi64ELi32ELNS4_4UMMA5MajorE0ELSM_0ELNSL_8SaturateE0EEEEEENS4_6LayoutISC_NS5_IJNSA_ILi0EEESR_SR_EEEEENS5_IJNS4_10UnderscoreESU_SU_EEEEENS4_13SM90_TMA_LOADENS4_14ComposedLayoutINS4_7SwizzleILi1ELi4ELi3EEENS4_18smem_ptr_flag_bitsILi8EEENSQ_INS5_IJNSA_ILi8EEESF_EEENS5_IJSF_SB_EEEEEEEvNS4_8identityESX_S17_vS18_EENS_8epilogue10collective18CollectiveEpilogueINS1A_23Sm100TmaWarpSpecializedILi1ELi1ELi16ELb0ELb0EEEJSG_NS5_IJNSQ_ISE_SB_EENSQ_ISF_SB_EEEEEaSH_aSH_NS1A_6fusion15FusionCallbacksIS1E_NS1I_17LinearCombinationIaiaiLNS_15FloatRoundStyleE2EEESG_S1H_JEEENS4_5SM1004TMEM4LOAD26SM100_TMEM_LOAD_16dp32b16xESX_S17_NS4_39AutoVectorizingCopyWithAssumedAlignmentILi128EEENS4_14SM90_TMA_STOREES17_S1T_S1T_EEEvvEEEEvNT_6ParamsE)
	.align		4
        /*000c*/ 	.word	index@(__assertfail)
	.align		4
        /*0010*/ 	.word	0x00000000
	.align		4
        /*0014*/ 	.word	0xfffffffe
	.align		4
        /*0018*/ 	.word	0x00000000
	.align		4
        /*001c*/ 	.word	0xfffffffd
	.align		4
        /*0020*/ 	.word	0x00000000
	.align		4
        /*0024*/ 	.word	0xfffffffc


//--------------------- .nv.constant4             --------------------------
	.section	.nv.constant4,"a",@progbits
	.align	8
	.align		8
.nv.constant4:
        /*0000*/ 	.dword	__assertfail
	.align		8
        /*0008*/ 	.dword	__unnamed_1
	.align		8
        /*0010*/ 	.dword	__unnamed_2
	.align		8
        /*0018*/ 	.dword	_ZN40_INTERNAL_a5e1c32a_4_k_cu_72cee1cb_343384cuda3std3__45__cpo5beginE
	.align		8
        /*0020*/ 	.dword	_ZN40_INTERNAL_a5e1c32a_4_k_cu_72cee1cb_343384cuda3std3__45__cpo3endE
	.align		8
        /*0028*/ 	.dword	_ZN40_INTERNAL_a5e1c32a_4_k_cu_72cee1cb_343384cuda3std3__45__cpo6cbeginE
	.align		8
        /*0030*/ 	.dword	_ZN40_INTERNAL_a5e1c32a_4_k_cu_72cee1cb_343384cuda3std3__45__cpo4cendE
	.align		8
        /*0038*/ 	.dword	_ZN40_INTERNAL_a5e1c32a_4_k_cu_72cee1cb_343384cuda3std3__442_GLOBAL__N__a5e1c32a_4_k_cu_72cee1cb_343386ignoreE
	.align		8
        /*0040*/ 	.dword	_ZN40_INTERNAL_a5e1c32a_4_k_cu_72cee1cb_343384cuda3std3__419piecewise_constructE
	.align		8
        /*0048*/ 	.dword	_ZN40_INTERNAL_a5e1c32a_4_k_cu_72cee1cb_343384cuda3std3__48in_placeE
	.align		8
        /*0050*/ 	.dword	_ZN40_INTERNAL_a5e1c32a_4_k_cu_72cee1cb_343384cuda3std6ranges3__45__cpo4swapE
	.align		8
        /*0058*/ 	.dword	_ZN40_INTERNAL_a5e1c32a_4_k_cu_72cee1cb_343384cuda3std6ranges3__45__cpo9iter_moveE
	.align		8
        /*0060*/ 	.dword	_ZN40_INTERNAL_a5e1c32a_4_k_cu_72cee1cb_343384cute7productE
	.align		8
        /*0068*/ 	.dword	_ZN40_INTERNAL_a5e1c32a_4_k_cu_72cee1cb_343384cute1_E
	.align		8
        /*0070*/ 	.dword	$str$25
	.align		8
        /*0078*/ 	.dword	$str$26
	.align		8
        /*0080*/ 	.dword	$str$27
	.align		8
        /*0088*/ 	.dword	$str$28


//--------------------- .text._ZN7cutlass13device_kernelINS_4gemm6kernel13GemmUniversalIN4cute5tupleIJiiiiEEENS1_10collective13CollectiveMmaINS1_35MainloopSm100TmaUmmaWarpSpecializedILi73ELi2ELi4ENS5_IJNS4_1CILi1EEESB_SB_EEEEENS5_IJNSA_ILi64EEENSA_ILi32EEESF_EEEaNS5_IJlSB_lEEEaSH_NS4_8TiledMMAINS4_8MMA_AtomIJNS4_15SM100_MMA_S8_SSIaaiLi64ELi32ELNS4_4UMMA5MajorE0ELSM_0ELNSL_8SaturateE0EEEEEENS4_6LayoutISC_NS5_IJNSA_ILi0EEESR_SR_EEEEENS5_IJNS4_10UnderscoreESU_SU_EEEEENS4_13SM90_TMA_LOADENS4_14ComposedLayoutINS4_7SwizzleILi1ELi4ELi3EEENS4_18smem_ptr_flag_bitsILi8EEENSQ_INS5_IJNSA_ILi8EEESF_EEENS5_IJSF_SB_EEEEEEEvNS4_8identityESX_S17_vS18_EENS_8epilogue10collective18CollectiveEpilogueINS1A_23Sm100TmaWarpSpecializedILi1ELi1ELi16ELb0ELb0EEEJSG_NS5_IJNSQ_ISE_SB_EENSQ_ISF_SB_EEEEEaSH_aSH_NS1A_6fusion15FusionCallbacksIS1E_NS1I_17LinearCombinationIaiaiLNS_15FloatRoundStyleE2EEESG_S1H_JEEENS4_5SM1004TMEM4LOAD26SM100_TMEM_LOAD_16dp32b16xESX_S17_NS4_39AutoVectorizingCopyWithAssumedAlignmentILi128EEENS4_14SM90_TMA_STOREES17_S1T_S1T_EEEvvEEEEvNT_6ParamsE --------------------------
	.section	.text._ZN7cutlass13device_kernelINS_4gemm6kernel13GemmUniversalIN4cute5tupleIJiiiiEEENS1_10collective13CollectiveMmaINS1_35MainloopSm100TmaUmmaWarpSpecializedILi73ELi2ELi4ENS5_IJNS4_1CILi1EEESB_SB_EEEEENS5_IJNSA_ILi64EEENSA_ILi32EEESF_EEEaNS5_IJlSB_lEEEaSH_NS4_8TiledMMAINS4_8MMA_AtomIJNS4_15SM100_MMA_S8_SSIaaiLi64ELi32ELNS4_4UMMA5MajorE0ELSM_0ELNSL_8SaturateE0EEEEEENS4_6LayoutISC_NS5_IJNSA_ILi0EEESR_SR_EEEEENS5_IJNS4_10UnderscoreESU_SU_EEEEENS4_13SM90_TMA_LOADENS4_14ComposedLayoutINS4_7SwizzleILi1ELi4ELi3EEENS4_18smem_ptr_flag_bitsILi8EEENSQ_INS5_IJNSA_ILi8EEESF_EEENS5_IJSF_SB_EEEEEEEvNS4_8identityESX_S17_vS18_EENS_8epilogue10collective18CollectiveEpilogueINS1A_23Sm100TmaWarpSpecializedILi1ELi1ELi16ELb0ELb0EEEJSG_NS5_IJNSQ_ISE_SB_EENSQ_ISF_SB_EEEEEaSH_aSH_NS1A_6fusion15FusionCallbacksIS1E_NS1I_17LinearCombinationIaiaiLNS_15FloatRoundStyleE2EEESG_S1H_JEEENS4_5SM1004TMEM4LOAD26SM100_TMEM_LOAD_16dp32b16xESX_S17_NS4_39AutoVectorizingCopyWithAssumedAlignmentILi128EEENS4_14SM90_TMA_STOREES17_S1T_S1T_EEEvvEEEEvNT_6ParamsE,"ax",@progbits
	.align	128
.text._ZN7cutlass13device_kernelINS_4gemm6kernel13GemmUniversalIN4cute5tupleIJiiiiEEENS1_10collective13CollectiveMmaINS1_35MainloopSm100TmaUmmaWarpSpecializedILi73ELi2ELi4ENS5_IJNS4_1CILi1EEESB_SB_EEEEENS5_IJNSA_ILi64EEENSA_ILi32EEESF_EEEaNS5_IJlSB_lEEEaSH_NS4_8TiledMMAINS4_8MMA_AtomIJNS4_15SM100_MMA_S8_SSIaaiLi64ELi32ELNS4_4UMMA5MajorE0ELSM_0ELNSL_8SaturateE0EEEEEENS4_6LayoutISC_NS5_IJNSA_ILi0EEESR_SR_EEEEENS5_IJNS4_10UnderscoreESU_SU_EEEEENS4_13SM90_TMA_LOADENS4_14ComposedLayoutINS4_7SwizzleILi1ELi4ELi3EEENS4_18smem_ptr_flag_bitsILi8EEENSQ_INS5_IJNSA_ILi8EEESF_EEENS5_IJSF_SB_EEEEEEEvNS4_8identityESX_S17_vS18_EENS_8epilogue10collective18CollectiveEpilogueINS1A_23Sm100TmaWarpSpecializedILi1ELi1ELi16ELb0ELb0EEEJSG_NS5_IJNSQ_ISE_SB_EENSQ_ISF_SB_EEEEEaSH_aSH_NS1A_6fusion15FusionCallbacksIS1E_NS1I_17LinearCombinationIaiaiLNS_15FloatRoundStyleE2EEESG_S1H_JEEENS4_5SM1004TMEM4LOAD26SM100_TMEM_LOAD_16dp32b16xESX_S17_NS4_39AutoVectorizingCopyWithAssumedAlignmentILi128EEENS4_14SM90_TMA_STOREES17_S1T_S1T_EEEvvEEEEvNT_6ParamsE:
        .type           _ZN7cutlass13device_kernelINS_4gemm6kernel13GemmUniversalIN4cute5tupleIJiiiiEEENS1_10collective13CollectiveMmaINS1_35MainloopSm100TmaUmmaWarpSpecializedILi73ELi2ELi4ENS5_IJNS4_1CILi1EEESB_SB_EEEEENS5_IJNSA_ILi64EEENSA_ILi32EEESF_EEEaNS5_IJlSB_lEEEaSH_NS4_8TiledMMAINS4_8MMA_AtomIJNS4_15SM100_MMA_S8_SSIaaiLi64ELi32ELNS4_4UMMA5MajorE0ELSM_0ELNSL_8SaturateE0EEEEEENS4_6LayoutISC_NS5_IJNSA_ILi0EEESR_SR_EEEEENS5_IJNS4_10UnderscoreESU_SU_EEEEENS4_13SM90_TMA_LOADENS4_14ComposedLayoutINS4_7SwizzleILi1ELi4ELi3EEENS4_18smem_ptr_flag_bitsILi8EEENSQ_INS5_IJNSA_ILi8EEESF_EEENS5_IJSF_SB_EEEEEEEvNS4_8identityESX_S17_vS18_EENS_8epilogue10collective18CollectiveEpilogueINS1A_23Sm100TmaWarpSpecializedILi1ELi1ELi16ELb0ELb0EEEJSG_NS5_IJNSQ_ISE_SB_EENSQ_ISF_SB_EEEEEaSH_aSH_NS1A_6fusion15FusionCallbacksIS1E_NS1I_17LinearCombinationIaiaiLNS_15FloatRoundStyleE2EEESG_S1H_JEEENS4_5SM1004TMEM4LOAD26SM100_TMEM_LOAD_16dp32b16xESX_S17_NS4_39AutoVectorizingCopyWithAssumedAlignmentILi128EEENS4_14SM90_TMA_STOREES17_S1T_S1T_EEEvvEEEEvNT_6ParamsE,@function
        .size           _ZN7cutlass13device_kernelINS_4gemm6kernel13GemmUniversalIN4cute5tupleIJiiiiEEENS1_10collective13CollectiveMmaINS1_35MainloopSm100TmaUmmaWarpSpecializedILi73ELi2ELi4ENS5_IJNS4_1CILi1EEESB_SB_EEEEENS5_IJNSA_ILi64EEENSA_ILi32EEESF_EEEaNS5_IJlSB_lEEEaSH_NS4_8TiledMMAINS4_8MMA_AtomIJNS4_15SM100_MMA_S8_SSIaaiLi64ELi32ELNS4_4UMMA5MajorE0ELSM_0ELNSL_8SaturateE0EEEEEENS4_6LayoutISC_NS5_IJNSA_ILi0EEESR_SR_EEEEENS5_IJNS4_10UnderscoreESU_SU_EEEEENS4_13SM90_TMA_LOADENS4_14ComposedLayoutINS4_7SwizzleILi1ELi4ELi3EEENS4_18smem_ptr_flag_bitsILi8EEENSQ_INS5_IJNSA_ILi8EEESF_EEENS5_IJSF_SB_EEEEEEEvNS4_8identityESX_S17_vS18_EENS_8epilogue10collective18CollectiveEpilogueINS1A_23Sm100TmaWarpSpecializedILi1ELi1ELi16ELb0ELb0EEEJSG_NS5_IJNSQ_ISE_SB_EENSQ_ISF_SB_EEEEEaSH_aSH_NS1A_6fusion15FusionCallbacksIS1E_NS1I_17LinearCombinationIaiaiLNS_15FloatRoundStyleE2EEESG_S1H_JEEENS4_5SM1004TMEM4LOAD26SM100_TMEM_LOAD_16dp32b16xESX_S17_NS4_39AutoVectorizingCopyWithAssumedAlignmentILi128EEENS4_14SM90_TMA_STOREES17_S1T_S1T_EEEvvEEEEvNT_6ParamsE,(.L_x_132 - _ZN7cutlass13device_kernelINS_4gemm6kernel13GemmUniversalIN4cute5tupleIJiiiiEEENS1_10collective13CollectiveMmaINS1_35MainloopSm100TmaUmmaWarpSpecializedILi73ELi2ELi4ENS5_IJNS4_1CILi1EEESB_SB_EEEEENS5_IJNSA_ILi64EEENSA_ILi32EEESF_EEEaNS5_IJlSB_lEEEaSH_NS4_8TiledMMAINS4_8MMA_AtomIJNS4_15SM100_MMA_S8_SSIaaiLi64ELi32ELNS4_4UMMA5MajorE0ELSM_0ELNSL_8SaturateE0EEEEEENS4_6LayoutISC_NS5_IJNSA_ILi0EEESR_SR_EEEEENS5_IJNS4_10UnderscoreESU_SU_EEEEENS4_13SM90_TMA_LOADENS4_14ComposedLayoutINS4_7SwizzleILi1ELi4ELi3EEENS4_18smem_ptr_flag_bitsILi8EEENSQ_INS5_IJNSA_ILi8EEESF_EEENS5_IJSF_SB_EEEEEEEvNS4_8identityESX_S17_vS18_EENS_8epilogue10collective18CollectiveEpilogueINS1A_23Sm100TmaWarpSpecializedILi1ELi1ELi16ELb0ELb0EEEJSG_NS5_IJNSQ_ISE_SB_EENSQ_ISF_SB_EEEEEaSH_aSH_NS1A_6fusion15FusionCallbacksIS1E_NS1I_17LinearCombinationIaiaiLNS_15FloatRoundStyleE2EEESG_S1H_JEEENS4_5SM1004TMEM4LOAD26SM100_TMEM_LOAD_16dp32b16xESX_S17_NS4_39AutoVectorizingCopyWithAssumedAlignmentILi128EEENS4_14SM90_TMA_STOREES17_S1T_S1T_EEEvvEEEEvNT_6ParamsE)
        .other          _ZN7cutlass13device_kernelINS_4gemm6kernel13GemmUniversalIN4cute5tupleIJiiiiEEENS1_10collective13CollectiveMmaINS1_35MainloopSm100TmaUmmaWarpSpecializedILi73ELi2ELi4ENS5_IJNS4_1CILi1EEESB_SB_EEEEENS5_IJNSA_ILi64EEENSA_ILi32EEESF_EEEaNS5_IJlSB_lEEEaSH_NS4_8TiledMMAINS4_8MMA_AtomIJNS4_15SM100_MMA_S8_SSIaaiLi64ELi32ELNS4_4UMMA5MajorE0ELSM_0ELNSL_8SaturateE0EEEEEENS4_6LayoutISC_NS5_IJNSA_ILi0EEESR_SR_EEEEENS5_IJNS4_10UnderscoreESU_SU_EEEEENS4_13SM90_TMA_LOADENS4_14ComposedLayoutINS4_7SwizzleILi1ELi4ELi3EEENS4_18smem_ptr_flag_bitsILi8EEENSQ_INS5_IJNSA_ILi8EEESF_EEENS5_IJSF_SB_EEEEEEEvNS4_8identityESX_S17_vS18_EENS_8epilogue10collective18CollectiveEpilogueINS1A_23Sm100TmaWarpSpecializedILi1ELi1ELi16ELb0ELb0EEEJSG_NS5_IJNSQ_ISE_SB_EENSQ_ISF_SB_EEEEEaSH_aSH_NS1A_6fusion15FusionCallbacksIS1E_NS1I_17LinearCombinationIaiaiLNS_15FloatRoundStyleE2EEESG_S1H_JEEENS4_5SM1004TMEM4LOAD26SM100_TMEM_LOAD_16dp32b16xESX_S17_NS4_39AutoVectorizingCopyWithAssumedAlignmentILi128EEENS4_14SM90_TMA_STOREES17_S1T_S1T_EEEvvEEEEvNT_6ParamsE,@"STO_CUDA_ENTRY STV_DEFAULT"
_ZN7cutlass13device_kernelINS_4gemm6kernel13GemmUniversalIN4cute5tupleIJiiiiEEENS1_10collective13CollectiveMmaINS1_35MainloopSm100TmaUmmaWarpSpecializedILi73ELi2ELi4ENS5_IJNS4_1CILi1EEESB_SB_EEEEENS5_IJNSA_ILi64EEENSA_ILi32EEESF_EEEaNS5_IJlSB_lEEEaSH_NS4_8TiledMMAINS4_8MMA_AtomIJNS4_15SM100_MMA_S8_SSIaaiLi64ELi32ELNS4_4UMMA5MajorE0ELSM_0ELNSL_8SaturateE0EEEEEENS4_6LayoutISC_NS5_IJNSA_ILi0EEESR_SR_EEEEENS5_IJNS4_10UnderscoreESU_SU_EEEEENS4_13SM90_TMA_LOADENS4_14ComposedLayoutINS4_7SwizzleILi1ELi4ELi3EEENS4_18smem_ptr_flag_bitsILi8EEENSQ_INS5_IJNSA_ILi8EEESF_EEENS5_IJSF_SB_EEEEEEEvNS4_8identityESX_S17_vS18_EENS_8epilogue10collective18CollectiveEpilogueINS1A_23Sm100TmaWarpSpecializedILi1ELi1ELi16ELb0ELb0EEEJSG_NS5_IJNSQ_ISE_SB_EENSQ_ISF_SB_EEEEEaSH_aSH_NS1A_6fusion15FusionCallbacksIS1E_NS1I_17LinearCombinationIaiaiLNS_15FloatRoundStyleE2EEESG_S1H_JEEENS4_5SM1004TMEM4LOAD26SM100_TMEM_LOAD_16dp32b16xESX_S17_NS4_39AutoVectorizingCopyWithAssumedAlignmentILi128EEENS4_14SM90_TMA_STOREES17_S1T_S1T_EEEvvEEEEvNT_6ParamsE:
[----:B------:R-:W1:Y:S01]  /*0000*/  LDC R1, c[0x0][0x37c] ;  /* 0x0000df00ff017b82 */ /* 0x000e620000000800 */
[----:B------:R-:W2:Y:S01]  /*0010*/  S2R R65, SR_TID.X ;  /* 0x0000000000417919 */ /* 0x000ea20000002100 */
[----:B------:R-:W3:Y:S01]  /*0020*/  LDCU.64 UR4, c[0x0][0x890] ;  /* 0x00011200ff0477ac */ /* 0x000ee20008000a00 */
[----:B------:R-:W-:Y:S02]  /*0030*/  PRMT R61, RZ, 0x7610, R61 ;  /* 0x00007610ff3d7816 */ /* 0x000fe4000000003d */
[----:B------:R-:W-:Y:S01]  /*0040*/  ELECT P5, URZ, PT ;  /* 0x0000000000ff782f */ /* 0x000fe200038a0000 */
[----:B------:R-:W4:Y:S01]  /*0050*/  LDCU.64 UR40, c[0x0][0x358] ;  /* 0x00006b00ff2877ac */ /* 0x000f220008000a00 */
[----:B---3--:R-:W-:-:S04]  /*0060*/  UISETP.NE.U32.AND UP0, UPT, UR4, URZ, UPT ;  /* 0x000000ff0400728c */ /* 0x008fc8000bf05070 */
[----:B------:R-:W-:Y:S01]  /*0070*/  UISETP.NE.AND.EX UP0, UPT, UR5, URZ, UPT, UP0 ;  /* 0x000000ff0500728c */ /* 0x000fe2000bf05300 */
[----:B--2---:R-:W-:-:S05]  /*0080*/  SHF.R.U32.HI R67, RZ, 0x5, R65 ;  /* 0x00000005ff437819 */ /* 0x004fca0000011641 */
[----:B------:R-:W2:Y:S02]  /*0090*/  SHFL.IDX PT, R0, R67, RZ, 0x1f ;  /* 0x00001fff43007589 */ /* 0x000ea400000e0000 */
[----:B--2---:R-:W-:Y:S01]  /*00a0*/  R2UR UR8, R0 ;  /* 0x00000000000872ca */ /* 0x004fe200000e0000 */
[----:B-1--4-:R-:W-:-:S14]  /*00b0*/  BRA.U UP0, `(.L_x_0) ;  /* 0x00000001002c7547 */ /* 0x012fdc000b800000 */
[----:B------:R-:W1:Y:S02]  /*00c0*/  LDCU.64 UR6, c[0x0][0x888] ;  /* 0x00011100ff0677ac */ /* 0x000e640008000a00 */
[----:B-1----:R-:W-:-:S04]  /*00d0*/  UISETP.NE.U32.AND UP0, UPT, UR6, URZ, UPT ;  /* 0x000000ff0600728c */ /* 0x002fc8000bf05070 */
[----:B------:R-:W-:-:S09]  /*00e0*/  UISETP.NE.AND.EX UP0, UPT, UR7, URZ, UPT, UP0 ;  /* 0x000000ff0700728c */ /* 0x000fd2000bf05300 */
[----:B------:R-:W-:Y:S05]  /*00f0*/  BRA.U !UP0, `(.L_x_1) ;  /* 0x0000000108107547 */ /* 0x000fea000b800000 */
[----:B------:R-:W1:Y:S02]  /*0100*/  LDC.64 R34, c[0x0][0x888] ;  /* 0x00022200ff227b82 */ /* 0x000e640000000a00 */
[----:B-1----:R1:W5:Y:S01]  /*0110*/  LDG.E R34, desc[UR40][R34.64] ;  /* 0x0000002822227981 */ /* 0x002362000c1e1900 */
[----:B------:R-:W-:Y:S01]  /*0120*/  HFMA2 R61, -RZ, RZ, 0, 5.9604644775390625e-08 ;  /* 0x00000001ff3d7431 */ /* 0x000fe200000001ff */
[----:B------:R-:W-:Y:S05]  /*0130*/  BRA `(.L_x_0) ;  /* 0x00000000000c7947 */ /* 0x000fea0003800000 */
.L_x_1:
[----:B------:R-:W1:Y:S01]  /*0140*/  LDCU UR6, c[0x0][0x880] ;  /* 0x00011000ff0677ac */ /* 0x000e620008000800 */
[----:B------:R-:W-:Y:S01]  /*0150*/  HFMA2 R61, -RZ, RZ, 0, 5.9604644775390625e-08 ;  /* 0x00000001ff3d7431 */ /* 0x000fe200000001ff */
[----:B-1----:R-:W-:-:S07]  /*0160*/  MOV R34, UR6 ;  /* 0x0000000600227c02 */ /* 0x002fce0008000f00 */
.L_x_0:
[----:B------:R-:W2:Y:S02]  /*0170*/  LDCU.64 UR6, c[0x0][0x8b0] ;  /* 0x00011600ff0677ac */ /* 0x000ea40008000a00 */
[----:B--2---:R-:W-:-:S04]  /*0180*/  UISETP.NE.U32.AND UP0, UPT, UR6, URZ, UPT ;  /* 0x000000ff0600728c */ /* 0x004fc8000bf05070 */
[----:B------:R-:W-:-:S09]  /*0190*/  UISETP.NE.AND.EX UP0, UPT, UR7, URZ, UPT, UP0 ;  /* 0x000000ff0700728c */ /* 0x000fd2000bf05300 */
[----:B------:R-:W-:Y:S05]  /*01a0*/  BRA.U UP0, `(.L_x_2) ;  /* 0x0000000100247547 */ /* 0x000fea000b800000 */
[----:B------:R-:W2:Y:S02]  /*01b0*/  LDCU.64 UR6, c[0x0][0x8a8] ;  /* 0x00011500ff0677ac */ /* 0x000ea40008000a00 */
[----:B--2---:R-:W-:-:S04]  /*01c0*/  UISETP.NE.U32.AND UP0, UPT, UR6, URZ, UPT ;  /* 0x000000ff0600728c */ /* 0x004fc8000bf05070 */
[----:B------:R-:W-:-:S09]  /*01d0*/  UISETP.NE.AND.EX UP0, UPT, UR7, URZ, UPT, UP0 ;  /* 0x000000ff0700728c */ /* 0x000fd2000bf05300 */
[----:B------:R-:W-:Y:S05]  /*01e0*/  BRA.U !UP0, `(.L_x_3) ;  /* 0x00000001080c7547 */ /* 0x000fea000b800000 */
[----:B------:R-:W2:Y:S02]  /*01f0*/  LDC.64 R2, c[0x0][0x8a8] ;  /* 0x00022a00ff027b82 */ /* 0x000ea40000000a00 */
[----:B--2---:R2:W5:Y:S01]  /*0200*/  LDG.E R33, desc[UR40][R2.64] ;  /* 0x0000002802217981 */ /* 0x004562000c1e1900 */
[----:B------:R-:W-:Y:S05]  /*0210*/  BRA `(.L_x_2) ;  /* 0x0000000000087947 */ /* 0x000fea0003800000 */
.L_x_3:
[----:B------:R-:W2:Y:S02]  /*0220*/  LDCU UR6, c[0x0][0x8a0] ;  /* 0x00011400ff0677ac */ /* 0x000ea40008000800 */
[----:B--2---:R-:W-:Y:S02]  /*0230*/  MOV R33, UR6 ;  /* 0x0000000600217c02 */ /* 0x004fe40008000f00 */
.L_x_2:
[----:B------:R-:W-:Y:S01]  /*0240*/  IMAD.U32 R0, RZ, RZ, UR8 ;  /* 0x00000008ff007e24 */ /* 0x000fe2000f8e00ff */
[----:B------:R-:W-:Y:S04]  /*0250*/  BSSY.RECONVERGENT B0, `(.L_x_4) ;  /* 0x000000c000007945 */ /* 0x000fe80003800200 */
[C---:B------:R-:W-:Y:S02]  /*0260*/  ISETP.NE.OR P1, PT, R0.reuse, 0x1, !P5 ;  /* 0x000000010000780c */ /* 0x040fe40006f25670 */
[----:B------:R-:W-:-:S11]  /*0270*/  ISETP.NE.OR P0, PT, R0, 0x3, !P5 ;  /* 0x000000030000780c */ /* 0x000fd60006f05670 */
[----:B------:R-:W-:Y:S05]  /*0280*/  @P1 BRA `(.L_x_5) ;  /* 0x0000000000201947 */ /* 0x000fea0003800000 */
[----:B------:R-:W3:Y:S02]  /*0290*/  LDCU.64 UR6, c[0x0][0x348] ;  /* 0x00006900ff0677ac */ /* 0x000ee40008000a00 */
[----:B---3--:R-:W-:Y:S02]  /*02a0*/  UIADD3 UR10, UP1, UPT, UR6, 0x80, URZ ;  /* 0x00000080060a7890 */ /* 0x008fe4000ff3e0ff */
[----:B------:R-:W-:Y:S02]  /*02b0*/  UIADD3 UR6, UP0, UPT, UR6, 0x180, URZ ;  /* 0x0000018006067890 */ /* 0x000fe4000ff1e0ff */
[----:B------:R-:W-:Y:S02]  /*02c0*/  UIADD3.X UR11, UPT, UPT, URZ, UR7, URZ, UP1, !UPT ;  /* 0x00000007ff0b7290 */ /* 0x000fe40008ffe4ff */
[----:B------:R-:W-:-:S07]  /*02d0*/  UIADD3.X UR7, UPT, UPT, URZ, UR7, URZ, UP0, !UPT ;  /* 0x00000007ff077290 */ /* 0x000fce00087fe4ff */
[----:B------:R3:W-:Y:S02]  /*02e0*/  UTMACCTL.PF [UR10] ;  /* 0x000000000a0079b9 */ /* 0x0007e40008040000 */
[----:B------:R3:W-:Y:S02]  /*02f0*/  UTMACCTL.PF [UR6] ;  /* 0x00000000060079b9 */ /* 0x0007e40008040000 */
[----:B---3--:R-:W-:Y:S01]  /*0300*/  NOP ;  /* 0x0000000000007918 */ /* 0x008fe20000000000 */
.L_x_5:
[----:B------:R-:W-:Y:S05]  /*0310*/  BSYNC.RECONVERGENT B0 ;  /* 0x0000000000007941 */ /* 0x000fea0003800200 */
.L_x_4:
[----:B------:R-:W-:Y:S04]  /*0320*/  BSSY.RECONVERGENT B0, `(.L_x_6) ;  /* 0x000000a000007945 */ /* 0x000fe80003800200 */
        /* <DEDUP_REMOVED lines=9> */
.L_x_7:
[----:B------:R-:W-:Y:S05]  /*03c0*/  BSYNC.RECONVERGENT B0 ;  /* 0x0000000000007941 */ /* 0x000fea0003800200 */
.L_x_6:
[----:B------:R-:W3:Y:S01]  /*03d0*/  LDCU.64 UR6, c[0x0][0x888] ;  /* 0x00011100ff0677ac */ /* 0x000ee20008000a00 */
[----:B------:R-:W-:Y:S02]  /*03e0*/  UISETP.EQ.U32.AND UP1, UPT, UR4, URZ, UPT ;  /* 0x000000ff0400728c */ /* 0x000fe4000bf22070 */
[----:B------:R-:W-:Y:S02]  /*03f0*/  UPLOP3.LUT UP2, UPT, UPT, UPT, UPT, 0x80, 0x8 ;  /* 0x000000000008789c */ /* 0x000fe40003f4f070 */
[----:B---3--:R-:W-:-:S04]  /*0400*/  UISETP.NE.U32.AND UP0, UPT, UR6, URZ, UPT ;  /* 0x000000ff0600728c */ /* 0x008fc8000bf05070 */
[----:B------:R-:W-:-:S04]  /*0410*/  UISETP.NE.AND.EX UP0, UPT, UR7, URZ, UPT, UP0 ;  /* 0x000000ff0700728c */ /* 0x000fc8000bf05300 */
[----:B------:R-:W-:-:S04]  /*0420*/  UISETP.EQ.OR.EX UP3, UPT, UR5, URZ, !UP0, UP1 ;  /* 0x000000ff0500728c */ /* 0x000fc8000c762710 */
[----:B------:R-:W-:-:S05]  /*0430*/  UP2UR UR44, UPR, URZ, 0x8 ;  /* 0x00000008ff2c7883 */ /* 0x000fca0008000000 */
[----:B------:R-:W-:Y:S07]  /*0440*/  BRA.U !UP3, `(.L_x_8) ;  /* 0x000000010b207547 */ /* 0x000fee000b800000 */
[----:B-----5:R-:W-:Y:S01]  /*0450*/  R2UR UR6, R34 ;  /* 0x00000000220672ca */ /* 0x020fe200000e0000 */
[----:B------:R-:W-:Y:S02]  /*0460*/  UISETP.NE.U32.AND UP2, UPT, UR4, URZ, UPT ;  /* 0x000000ff0400728c */ /* 0x000fe4000bf45070 */
[----:B------:R-:W-:Y:S02]  /*0470*/  USEL UR4, URZ, 0xffffffff, UP0 ;  /* 0xffffffffff047887 */ /* 0x000fe40008000000 */
[----:B------:R-:W-:-:S08]  /*0480*/  UISETP.NE.AND.EX UP2, UPT, UR5, URZ, UPT, UP2 ;  /* 0x000000ff0500728c */ /* 0x000fd0000bf45320 */
[----:B------:R-:W-:-:S04]  /*0490*/  UISETP.NE.AND UP1, UPT, UR6, URZ, UPT ;  /* 0x000000ff0600728c */ /* 0x000fc8000bf25270 */
[----:B------:R-:W-:-:S04]  /*04a0*/  @!UP2 USEL UR4, URZ, 0xffffffff, UP1 ;  /* 0xffffffffff04a887 */ /* 0x000fc80008800000 */
[----:B------:R-:W-:-:S04]  /*04b0*/  ULOP3.LUT UR4, UR4, 0x1, URZ, 0xc0, !UPT ;  /* 0x0000000104047892 */ /* 0x000fc8000f8ec0ff */
[----:B------:R-:W-:-:S11]  /*04c0*/  UISETP.NE.U32.AND UP2, UPT, UR4, 0x1, UPT ;  /* 0x000000010400788c */ /* 0x000fd6000bf45070 */
.L_x_8:
[----:B--2---:R-:W2:Y:S01]  /*04d0*/  SHFL.IDX PT, R2, R67, RZ, 0x1f ;  /* 0x00001fff43027589 */ /* 0x004ea200000e0000 */
[----:B------:R-:W-:-:S04]  /*04e0*/  UISETP.NE.AND UP1, UPT, UR8, 0x2, UPT ;  /* 0x000000020800788c */ /* 0x000fc8000bf25270 */
[----:B------:R-:W-:Y:S01]  /*04f0*/  USEL UR13, URZ, 0x1, UP1 ;  /* 0x00000001ff0d7887 */ /* 0x000fe20008800000 */
[----:B--2---:R-:W-:-:S13]  /*0500*/  ISETP.NE.AND P0, PT, R2, RZ, PT ;  /* 0x000000ff0200720c */ /* 0x004fda0003f05270 */
[----:B------:R-:W-:Y:S05]  /*0510*/  @P0 BRA `(.L_x_9) ;  /* 0x00000008007c0947 */ /* 0x000fea0003800000 */
[----:B------:R-:W-:Y:S01]  /*0520*/  ELECT P0, URZ, PT ;  /* 0x0000000000ff782f */ /* 0x000fe20003800000 */
[----:B------:R-:W-:-:S12]  /*0530*/  BSSY.RECONVERGENT B0, `(.L_x_9) ;  /* 0x000009d000007945 */ /* 0x000fd80003800200 */
[----:B------:R-:W-:Y:S05]  /*0540*/  @!P0 BRA `(.L_x_10) ;  /* 0x00000008006c8947 */ /* 0x000fea0003800000 */
[----:B------:R-:W2:Y:S01]  /*0550*/  S2UR UR5, SR_CgaCtaId ;  /* 0x00000000000579c3 */ /* 0x000ea20000008800 */
[----:B------:R-:W-:Y:S01]  /*0560*/  UMOV UR6, 0x400 ;  /* 0x0000040000067882 */ /* 0x000fe20000000000 */
[----:B------:R-:W-:Y:S01]  /*0570*/  UMOV UR4, 0x1 ;  /* 0x0000000100047882 */ /* 0x000fe20000000000 */
[----:B--2---:R-:W-:Y:S02]  /*0580*/  ULEA UR5, UR5, UR6, 0x18 ;  /* 0x0000000605057291 */ /* 0x004fe4000f8ec0ff */
[----:B------:R-:W-:-:S04]  /*0590*/  UIADD3 UR6, UPT, UPT, -UR4, 0x100000, URZ ;  /* 0x0010000004067890 */ /* 0x000fc8000fffe1ff */
[----:B------:R-:W-:Y:S02]  /*05a0*/  USHF.L.U32 UR7, UR6, 0xb, URZ ;  /* 0x0000000b06077899 */ /* 0x000fe400080006ff */
[----:B------:R-:W-:Y:S01]  /*05b0*/  USHF.L.U32 UR6, UR6, 0x1, URZ ;  /* 0x0000000106067899 */ /* 0x000fe200080006ff */
[----:B------:R-:W2:Y:S11]  /*05c0*/  FENCE.VIEW.ASYNC.S ;  /* 0x00000000000073c6 */ /* 0x000eb60000000000 */
[----:B--2---:R2:W3:Y:S01]  /*05d0*/  SYNCS.EXCH.64 URZ, [UR5], UR6 ;  /* 0x0000000605ff75b2 */ /* 0x0044e20008000100 */
[----:B------:R2:W4:Y:S01]  /*05e0*/  SYNCS.EXCH.64 URZ, [UR5+0x248], UR6 ;  /* 0x0002480605ff75b2 */ /* 0x0005220008000100 */
[----:B------:R2:W1:Y:S01]  /*05f0*/  SYNCS.EXCH.64 URZ, [UR5+0x8], UR6 ;  /* 0x0000080605ff75b2 */ /* 0x0004620008000100 */
        /* <DEDUP_REMOVED lines=142> */
[----:B------:R2:W1:Y:S02]  /*0ee0*/  SYNCS.EXCH.64 URZ, [UR5+0x488], UR6 ;  /* 0x0004880605ff75b2 */ /* 0x0004640008000100 */
[----:B--234-:R-:W-:Y:S01]  /*0ef0*/  NOP ;  /* 0x0000000000007918 */ /* 0x01cfe20000000000 */
.L_x_10:
[----:B------:R-:W-:Y:S05]  /*0f00*/  BSYNC.RECONVERGENT B0 ;  /* 0x0000000000007941 */ /* 0x000fea0003800200 */
.L_x_9:
[----:B------:R-:W2:Y:S01]  /*0f10*/  SHFL.IDX PT, R2, R67, RZ, 0x1f ;  /* 0x00001fff43027589 */ /* 0x000ea200000e0000 */
[----:B------:R-:W-:Y:S01]  /*0f20*/  NOP ;  /* 0x0000000000007918 */ /* 0x000fe20000000000 */
[----:B--2---:R-:W-:-:S13]  /*0f30*/  ISETP.NE.AND P0, PT, R2, 0x1, PT ;  /* 0x000000010200780c */ /* 0x004fda0003f05270 */
[----:B------:R-:W-:Y:S05]  /*0f40*/  @P0 BRA `(.L_x_11) ;  /* 0x0000000000400947 */ /* 0x000fea0003800000 */
[----:B------:R-:W2:Y:S01]  /*0f50*/  S2UR UR6, SR_CgaCtaId ;  /* 0x00000000000679c3 */ /* 0x000ea20000008800 */
[----:B------:R-:W-:Y:S01]  /*0f60*/  UMOV UR7, 0x400 ;  /* 0x0000040000077882 */ /* 0x000fe20000000000 */
[----:B------:R-:W-:Y:S01]  /*0f70*/  UMOV UR5, 0x20 ;  /* 0x0000002000057882 */ /* 0x000fe20000000000 */
[----:B------:R-:W-:Y:S01]  /*0f80*/  UMOV UR4, 0x80 ;  /* 0x0000008000047882 */ /* 0x000fe20000000000 */
[----:B------:R-:W-:-:S04]  /*0f90*/  UIADD3 UR10, UPT, UPT, -UR5, 0x100000, URZ ;  /* 0x00100000050a7890 */ /* 0x000fc8000fffe1ff */
[----:B------:R-:W-:Y:S02]  /*0fa0*/  USHF.L.U32 UR11, UR10, 0xb, URZ ;  /* 0x0000000b0a0b7899 */ /* 0x000fe400080006ff */
[----:B------:R-:W-:Y:S02]  /*0fb0*/  USHF.L.U32 UR10, UR10, 0x1, URZ ;  /* 0x000000010a0a7899 */ /* 0x000fe400080006ff */
[----:B------:R-:W-:-:S04]  /*0fc0*/  UIADD3 UR4, UPT, UPT, -UR4, 0x100000, URZ ;  /* 0x0010000004047890 */ /* 0x000fc8000fffe1ff */
[----:B------:R-:W-:Y:S02]  /*0fd0*/  USHF.L.U32 UR5, UR4, 0xb, URZ ;  /* 0x0000000b04057899 */ /* 0x000fe400080006ff */
[----:B------:R-:W-:Y:S01]  /*0fe0*/  USHF.L.U32 UR4, UR4, 0x1, URZ ;  /* 0x0000000104047899 */ /* 0x000fe200080006ff */
[----:B------:R-:W-:Y:S01]  /*0ff0*/  ELECT P0, URZ, PT ;  /* 0x0000000000ff782f */ /* 0x000fe20003800000 */
[----:B--2---:R-:W-:Y:S01]  /*1000*/  ULEA UR6, UR6, UR7, 0x18 ;  /* 0x0000000706067291 */ /* 0x004fe2000f8ec0ff */
[----:B------:R-:W2:Y:S11]  /*1010*/  FENCE.VIEW.ASYNC.S ;  /* 0x00000000000073c6 */ /* 0x000eb60000000000 */
[----:B--2---:R2:W3:Y:S01]  /*1020*/  SYNCS.EXCH.64 URZ, [UR6+0x490], UR10 ;  /* 0x0004900a06ff75b2 */ /* 0x0044e20008000100 */
[----:B------:R2:W4:Y:S01]  /*1030*/  SYNCS.EXCH.64 URZ, [UR6+0x498], UR4 ;  /* 0x0004980406ff75b2 */ /* 0x0005220008000100 */
[----:B------:R-:W-:Y:S01]  /*1040*/  NOP ;  /* 0x0000000000007918 */ /* 0x000fe20000000000 */
.L_x_11:
[----:B------:R-:W1:Y:S01]  /*1050*/  SHFL.IDX PT, R2, R67, RZ, 0x1f ;  /* 0x00001fff43027589 */ /* 0x000e6200000e0000 */
[----:B------:R-:W-:Y:S01]  /*1060*/  NOP ;  /* 0x0000000000007918 */ /* 0x000fe20000000000 */
[----:B-1----:R-:W-:-:S13]  /*1070*/  ISETP.NE.AND P0, PT, R2, 0x3, PT ;  /* 0x000000030200780c */ /* 0x002fda0003f05270 */
[----:B------:R-:W-:Y:S05]  /*1080*/  @P0 BRA `(.L_x_12) ;  /* 0x0000000000300947 */ /* 0x000fea0003800000 */
[----:B--2---:R-:W1:Y:S01]  /*1090*/  S2UR UR5, SR_CgaCtaId ;  /* 0x00000000000579c3 */ /* 0x004e620000008800 */
[----:B------:R-:W-:Y:S01]  /*10a0*/  UMOV UR6, 0x400 ;  /* 0x0000040000067882 */ /* 0x000fe20000000000 */
[----:B------:R-:W-:Y:S01]  /*10b0*/  UMOV UR4, 0x20 ;  /* 0x0000002000047882 */ /* 0x000fe20000000000 */
[----:B------:R-:W-:Y:S01]  /*10c0*/  ELECT P0, URZ, PT ;  /* 0x0000000000ff782f */ /* 0x000fe20003800000 */
[----:B-1----:R-:W-:Y:S02]  /*10d0*/  ULEA UR5, UR5, UR6, 0x18 ;  /* 0x0000000605057291 */ /* 0x002fe4000f8ec0ff */
[----:B------:R-:W-:-:S04]  /*10e0*/  UIADD3 UR6, UPT, UPT, -UR4, 0x100000, URZ ;  /* 0x0010000004067890 */ /* 0x000fc8000fffe1ff */
[----:B------:R-:W-:Y:S02]  /*10f0*/  USHF.L.U32 UR7, UR6, 0xb, URZ ;  /* 0x0000000b06077899 */ /* 0x000fe400080006ff */
[----:B------:R-:W-:Y:S01]  /*1100*/  USHF.L.U32 UR6, UR6, 0x1, URZ ;  /* 0x0000000106067899 */ /* 0x000fe200080006ff */
[----:B------:R-:W1:Y:S11]  /*1110*/  FENCE.VIEW.ASYNC.S ;  /* 0x00000000000073c6 */ /* 0x000e760000000000 */
[----:B-1----:R1:W2:Y:S01]  /*1120*/  SYNCS.EXCH.64 URZ, [UR5+0x4a0], UR6 ;  /* 0x0004a00605ff75b2 */ /* 0x0022a20008000100 */
[----:B------:R1:W1:Y:S01]  /*1130*/  SYNCS.EXCH.64 URZ, [UR5+0x4a8], UR6 ;  /* 0x0004a80605ff75b2 */ /* 0x0002620008000100 */
[----:B------:R-:W-:Y:S01]  /*1140*/  NOP ;  /* 0x0000000000007918 */ /* 0x000fe20000000000 */
.L_x_12:
[----:B------:R-:W3:Y:S01]  /*1150*/  SHFL.IDX PT, R2, R67, RZ, 0x1f ;  /* 0x00001fff43027589 */ /* 0x000ee200000e0000 */
[----:B------:R-:W-:Y:S01]  /*1160*/  NOP ;  /* 0x0000000000007918 */ /* 0x000fe20000000000 */
[----:B---3--:R-:W-:-:S13]  /*1170*/  ISETP.NE.AND P0, PT, R2, 0x4, PT ;  /* 0x000000040200780c */ /* 0x008fda0003f05270 */
[----:B------:R-:W-:Y:S05]  /*1180*/  @P0 BRA `(.L_x_13) ;  /* 0x00000000004c0947 */ /* 0x000fea0003800000 */
[----:B-12---:R-:W1:Y:S01]  /*1190*/  S2UR UR5, SR_CgaCtaId ;  /* 0x00000000000579c3 */ /* 0x006e620000008800 */
[----:B------:R-:W-:Y:S01]  /*11a0*/  UMOV UR7, 0x100 ;  /* 0x0000010000077882 */ /* 0x000fe20000000000 */
[----:B------:R-:W-:Y:S01]  /*11b0*/  UMOV UR6, 0x400 ;  /* 0x0000040000067882 */ /* 0x000fe20000000000 */
[----:B------:R-:W-:Y:S01]  /*11c0*/  USEL UR7, UR7, 0xe0, UP2 ;  /* 0x000000e007077887 */ /* 0x000fe20009000000 */
[----:B------:R-:W-:Y:S01]  /*11d0*/  UMOV UR4, 0x1 ;  /* 0x0000000100047882 */ /* 0x000fe20000000000 */
[----:B------:R-:W-:Y:S01]  /*11e0*/  ELECT P0, URZ, PT ;  /* 0x0000000000ff782f */ /* 0x000fe20003800000 */
[----:B------:R-:W-:-:S04]  /*11f0*/  UIADD3 UR10, UPT, UPT, -UR4, 0x100000, URZ ;  /* 0x00100000040a7890 */ /* 0x000fc8000fffe1ff */
[----:B------:R-:W-:Y:S02]  /*1200*/  USHF.L.U32 UR11, UR10, 0xb, URZ ;  /* 0x0000000b0a0b7899 */ /* 0x000fe400080006ff */
[----:B------:R-:W-:Y:S02]  /*1210*/  USHF.L.U32 UR10, UR10, 0x1, URZ ;  /* 0x000000010a0a7899 */ /* 0x000fe400080006ff */
[----:B-1----:R-:W-:Y:S02]  /*1220*/  ULEA UR5, UR5, UR6, 0x18 ;  /* 0x0000000605057291 */ /* 0x002fe4000f8ec0ff */
[----:B------:R-:W-:-:S04]  /*1230*/  UIADD3 UR6, UPT, UPT, -UR7, 0x100000, URZ ;  /* 0x0010000007067890 */ /* 0x000fc8000fffe1ff */
[----:B------:R-:W-:Y:S02]  /*1240*/  USHF.L.U32 UR7, UR6, 0xb, URZ ;  /* 0x0000000b06077899 */ /* 0x000fe400080006ff */
[----:B------:R-:W-:Y:S01]  /*1250*/  USHF.L.U32 UR6, UR6, 0x1, URZ ;  /* 0x0000000106067899 */ /* 0x000fe200080006ff */
[----:B------:R-:W1:Y:S03]  /*1260*/  FENCE.VIEW.ASYNC.S ;  /* 0x00000000000073c6 */ /* 0x000e660000000000 */
[----:B-1----:R3:W1:Y:S08]  /*1270*/  SYNCS.EXCH.64 URZ, [UR5+0x4b0], UR10 ;  /* 0x0004b00a05ff75b2 */ /* 0x0026700008000100 */
[----:B------:R3:W2:Y:S01]  /*1280*/  SYNCS.EXCH.64 URZ, [UR5+0x4c0], UR6 ;  /* 0x0004c00605ff75b2 */ /* 0x0006a20008000100 */
[----:B------:R3:W1:Y:S01]  /*1290*/  SYNCS.EXCH.64 URZ, [UR5+0x4b8], UR10 ;  /* 0x0004b80a05ff75b2 */ /* 0x0006620008000100 */
[----:B------:R3:W1:Y:S02]  /*12a0*/  SYNCS.EXCH.64 URZ, [UR5+0x4c8], UR6 ;  /* 0x0004c80605ff75b2 */ /* 0x0006640008000100 */
[----:B---3--:R-:W-:Y:S01]  /*12b0*/  NOP ;  /* 0x0000000000007918 */ /* 0x008fe20000000000 */
.L_x_13:
[----:B------:R-:W3:Y:S01]  /*12c0*/  SHFL.IDX PT, R2, R67, RZ, 0x1f ;  /* 0x00001fff43027589 */ /* 0x000ee200000e0000 */
[----:B------:R-:W-:Y:S01]  /*12d0*/  NOP ;  /* 0x0000000000007918 */ /* 0x000fe20000000000 */
[----:B---3--:R-:W-:-:S13]  /*12e0*/  ISETP.NE.AND P0, PT, R2, 0x5, PT ;  /* 0x000000050200780c */ /* 0x008fda0003f05270 */
[----:B------:R-:W-:Y:S05]  /*12f0*/  @P0 BRA `(.L_x_14) ;  /* 0x0000000000580947 */ /* 0x000fea0003800000 */
[----:B-12---:R-:W1:Y:S01]  /*1300*/  S2UR UR6, SR_CgaCtaId ;  /* 0x00000000000679c3 */ /* 0x006e620000008800 */
        /* <DEDUP_REMOVED lines=10> */
[----:B-1----:R-:W-:Y:S01]  /*13b0*/  ULEA UR6, UR6, UR7, 0x18 ;  /* 0x0000000706067291 */ /* 0x002fe2000f8ec0ff */
[----:B------:R-:W1:Y:S11]  /*13c0*/  FENCE.VIEW.ASYNC.S ;  /* 0x00000000000073c6 */ /* 0x000e760000000000 */
[----:B-1----:R3:W1:Y:S01]  /*13d0*/  SYNCS.EXCH.64 URZ, [UR6+0x4d0], UR10 ;  /* 0x0004d00a06ff75b2 */ /* 0x0026620008000100 */
[----:B------:R3:W2:Y:S01]  /*13e0*/  SYNCS.EXCH.64 URZ, [UR6+0x4f0], UR4 ;  /* 0x0004f00406ff75b2 */ /* 0x0006a20008000100 */
[----:B------:R3:W1:Y:S01]  /*13f0*/  SYNCS.EXCH.64 URZ, [UR6+0x4d8], UR10 ;  /* 0x0004d80a06ff75b2 */ /* 0x0006620008000100 */
[----:B------:R3:W1:Y:S01]  /*1400*/  SYNCS.EXCH.64 URZ, [UR6+0x4f8], UR4 ;  /* 0x0004f80406ff75b2 */ /* 0x0006620008000100 */
[----:B------:R3:W1:Y:S01]  /*1410*/  SYNCS.EXCH.64 URZ, [UR6+0x4e0], UR10 ;  /* 0x0004e00a06ff75b2 */ /* 0x0006620008000100 */
[----:B------:R3:W1:Y:S01]  /*1420*/  SYNCS.EXCH.64 URZ, [UR6+0x500], UR4 ;  /* 0x0005000406ff75b2 */ /* 0x0006620008000100 */
[----:B------:R3:W1:Y:S01]  /*1430*/  SYNCS.EXCH.64 URZ, [UR6+0x4e8], UR10 ;  /* 0x0004e80a06ff75b2 */ /* 0x0006620008000100 */
[----:B------:R3:W1:Y:S02]  /*1440*/  SYNCS.EXCH.64 URZ, [UR6+0x508], UR4 ;  /* 0x0005080406ff75b2 */ /* 0x0006640008000100 */
[----:B---3--:R-:W-:Y:S01]  /*1450*/  NOP ;  /* 0x0000000000007918 */ /* 0x008fe20000000000 */
.L_x_14:
[----:B------:R-:W3:Y:S01]  /*1460*/  SHFL.IDX PT, R2, R67, RZ, 0x1f ;  /* 0x00001fff43027589 */ /* 0x000ee200000e0000 */
[----:B------:R-:W-:Y:S01]  /*1470*/  NOP ;  /* 0x0000000000007918 */ /* 0x000fe20000000000 */
[----:B---3--:R-:W-:-:S13]  /*1480*/  ISETP.NE.AND P0, PT, R2, 0x3, PT ;  /* 0x000000030200780c */ /* 0x008fda0003f05270 */
[----:B------:R-:W-:Y:S05]  /*1490*/  @P0 BRA `(.L_x_15) ;  /* 0x0000000000380947 */ /* 0x000fea0003800000 */
[----:B-12---:R-:W1:Y:S01]  /*14a0*/  S2UR UR5, SR_CgaCtaId ;  /* 0x00000000000579c3 */ /* 0x006e620000008800 */
        /* <DEDUP_REMOVED lines=8> */
[----:B-1----:R3:W1:Y:S01]  /*1530*/  SYNCS.EXCH.64 URZ, [UR5+0x510], UR6 ;  /* 0x0005100605ff75b2 */ /* 0x0026620008000100 */
[----:B------:R3:W2:Y:S01]  /*1540*/  SYNCS.EXCH.64 URZ, [UR5+0x520], UR6 ;  /* 0x0005200605ff75b2 */ /* 0x0006a20008000100 */
[----:B------:R3:W1:Y:S01]  /*1550*/  SYNCS.EXCH.64 URZ, [UR5+0x518], UR6 ;  /* 0x0005180605ff75b2 */ /* 0x0006620008000100 */
[----:B------:R3:W1:Y:S02]  /*1560*/  SYNCS.EXCH.64 URZ, [UR5+0x528], UR6 ;  /* 0x0005280605ff75b2 */ /* 0x0006640008000100 */
[----:B---3--:R-:W-:Y:S01]  /*1570*/  NOP ;  /* 0x0000000000007918 */ /* 0x008fe20000000000 */
.L_x_15:
[----:B-12---:R-:W1:Y:S01]  /*1580*/  S2UR UR5, SR_CTAID.X ;  /* 0x00000000000579c3 */ /* 0x006e620000002500 */
[----:B------:R-:W-:-:S05]  /*1590*/  CS2R.32 R60, SR_CgaSize ;  /* 0x00000000003c7805 */ /* 0x000fca0000008a00 */
[----:B------:R-:W-:-:S05]  /*15a0*/  IMAD R60, R60, -0xa0, RZ ;  /* 0xffffff603c3c7824 */ /* 0x000fca00078e02ff */
[----:B------:R-:W-:-:S14]  /*15b0*/  R2UR UR7, R60 ;  /* 0x000000003c0772ca */ /* 0x000fdc00000e0000 */
[----:B------:R-:W2:Y:S01]  /*15c0*/  LDCU UR7, c[0x0][UR7+0x2b0] ;  /* 0x00005600070777ac */ /* 0x000ea20008000800 */
[----:B------:R-:W-:Y:S01]  /*15d0*/  NOP ;  /* 0x0000000000007918 */ /* 0x000fe20000000000 */
[----:B------:R-:W-:-:S05]  /*15e0*/  CS2R.32 R60, SR_CgaSize ;  /* 0x00000000003c7805 */ /* 0x000fca0000008a00 */
[----:B------:R-:W-:-:S05]  /*15f0*/  IMAD R60, R60, -0xa0, RZ ;  /* 0xffffff603c3c7824 */ /* 0x000fca00078e02ff */
[----:B------:R-:W-:-:S14]  /*1600*/  R2UR UR6, R60 ;  /* 0x000000003c0672ca */ /* 0x000fdc00000e0000 */
[----:B------:R-:W3:Y:S01]  /*1610*/  LDCU UR6, c[0x0][UR6+0x2b4] ;  /* 0x00005680060677ac */ /* 0x000ee20008000800 */
[----:B------:R-:W4:Y:S08]  /*1620*/  S2UR UR4, SR_CTAID.Y ;  /* 0x00000000000479c3 */ /* 0x000f300000002600 */
[----:B------:R-:W3:Y:S01]  /*1630*/  LDC R10, c[0x0][0xb24] ;  /* 0x0002c900ff0a7b82 */ /* 0x000ee20000000800 */
[----:B-1----:R-:W-:-:S02]  /*1640*/  I2FP.F32.U32 R58, UR5 ;  /* 0x00000005003a7c45 */ /* 0x002fc40008201000 */
[----:B------:R-:W-:-:S05]  /*1650*/  CS2R.32 R3, SR_CgaSize ;  /* 0x0000000000037805 */ /* 0x000fca0000008a00 */
[----:B------:R-:W-:-:S06]  /*1660*/  IMAD R3, R3, -0xa0, RZ ;  /* 0xffffff6003037824 */ /* 0x000fcc00078e02ff */
[----:B------:R-:W1:Y:S01]  /*1670*/  LDC R3, c[0x0][R3+0x2a0] ;  /* 0x0000a80003037b82 */ /* 0x000e620000000800 */
[----:B------:R-:W-:Y:S01]  /*1680*/  MOV R60, UR5 ;  /* 0x00000005003c7c02 */ /* 0x000fe20008000f00 */
[----:B--2---:R-:W-:Y:S01]  /*1690*/  FMUL R58, R58, UR7 ;  /* 0x000000073a3a7c20 */ /* 0x004fe20008400000 */
[----:B----4-:R-:W-:Y:S02]  /*16a0*/  I2FP.F32.U32 R47, UR4 ;  /* 0x00000004002f7c45 */ /* 0x010fe40008201000 */
[----:B------:R-:W-:-:S05]  /*16b0*/  CS2R.32 R2, SR_CgaSize ;  /* 0x0000000000027805 */ /* 0x000fca0000008a00 */
[----:B------:R-:W-:-:S06]  /*16c0*/  IMAD R2, R2, -0xa0, RZ ;  /* 0xffffff6002027824 */ /* 0x000fcc00078e02ff */
[----:B------:R-:W2:Y:S01]  /*16d0*/  LDC R2, c[0x0][R2+0x2a4] ;  /* 0x0000a90002027b82 */ /* 0x000ea20000000800 */
[----:B------:R-:W-:Y:S01]  /*16e0*/  MOV R59, UR4 ;  /* 0x00000004003b7c02 */ /* 0x000fe20008000f00 */
[----:B------:R-:W4:Y:S01]  /*16f0*/  F2I.U32.TRUNC.NTZ R58, R58 ;  /* 0x0000003a003a7305 */ /* 0x000f22000020f000 */
[----:B---3--:R-:W-:-:S05]  /*1700*/  FMUL R47, R47, UR6 ;  /* 0x000000062f2f7c20 */ /* 0x008fca0008400000 */
[----:B------:R-:W-:Y:S01]  /*1710*/  BAR.SYNC.DEFER_BLOCKING 0x0 ;  /* 0x0000000000007b1d */ /* 0x000fe20000010000 */
[----:B------:R-:W-:-:S05]  /*1720*/  ISETP.GE.AND P0, PT, R10, 0x1, PT ;  /* 0x000000010a00780c */ /* 0x000fca0003f06270 */
[----:B------:R-:W3:Y:S02]  /*1730*/  F2I.U32.TRUNC.NTZ R47, R47 ;  /* 0x0000002f002f7305 */ /* 0x000ee4000020f000 */
[----:B------:R-:W2:Y:S01]  /*1740*/  S2UR UR36, SR_CTAID.Z ;  /* 0x00000000002479c3 */ /* 0x000ea20000002700 */
[----:B----4-:R-:W-:-:S05]  /*1750*/  IADD3 R58, PT, PT, -R58, RZ, RZ ;  /* 0x000000ff3a3a7210 */ /* 0x010fca0007ffe1ff */
[----:B-1----:R-:W-:Y:S01]  /*1760*/  IMAD R58, R3, R58, UR5 ;  /* 0x00000005033a7e24 */ /* 0x002fe2000f8e023a */
[----:B---3--:R-:W-:-:S05]  /*1770*/  IADD3 R47, PT, PT, -R47, RZ, RZ ;  /* 0x000000ff2f2f7210 */ /* 0x008fca0007ffe1ff */
[----:B--2---:R-:W-:Y:S01]  /*1780*/  IMAD R47, R2, R47, UR4 ;  /* 0x00000004022f7e24 */ /* 0x004fe2000f8e022f */
[----:B------:R-:W-:Y:S06]  /*1790*/  @!P0 BRA `(.L_x_16) ;  /* 0x0000000000b88947 */ /* 0x000fec0003800000 */
[----:B------:R-:W1:Y:S01]  /*17a0*/  LDC.64 R4, c[0x0][0xb18] ;  /* 0x0002c600ff047b82 */ /* 0x000e620000000a00 */
[----:B------:R-:W-:-:S07]  /*17b0*/  ISETP.NE.AND P0, PT, R10, 0x1, PT ;  /* 0x000000010a00780c */ /* 0x000fce0003f05270 */
[----:B------:R-:W2:Y:S08]  /*17c0*/  LDC R9, c[0x0][0xb0c] ;  /* 0x0002c300ff097b82 */ /* 0x000eb00000000800 */
[----:B------:R-:W3:Y:S08]  /*17d0*/  LDC R12, c[0x0][0x370] ;  /* 0x0000dc00ff0c7b82 */ /* 0x000ef00000000800 */
[----:B------:R-:W4:Y:S01]  /*17e0*/  LDC R11, c[0x0][0x374] ;  /* 0x0000dd00ff0b7b82 */ /* 0x000f220000000800 */
[----:B-1----:R-:W-:-:S07]  /*17f0*/  ISETP.NE.AND P1, PT, R4, 0x1, PT ;  /* 0x000000010400780c */ /* 0x002fce0003f25270 */
[----:B------:R-:W3:Y:S01]  /*1800*/  LDC.64 R6, c[0x0][0xb10] ;  /* 0x0002c400ff067b82 */ /* 0x000ee20000000a00 */
[----:B--2---:R-:W-:-:S07]  /*1810*/  ISETP.NE.AND P2, PT, R9, 0x1, PT ;  /* 0x000000010900780c */ /* 0x004fce0003f45270 */
[----:B------:R-:W1:Y:S08]  /*1820*/  LDC R8, c[0x0][0xb20] ;  /* 0x0002c800ff087b82 */ /* 0x000e700000000800 */
[----:B------:R-:W2:Y:S01]  /*1830*/  LDC.64 R2, c[0x0][0xb28] ;  /* 0x0002ca00ff027b82 */ /* 0x000ea20000000a00 */
[----:B----4-:R-:W-:-:S04]  /*1840*/  IMAD.HI.U32 R13, R11, R5, RZ ;  /* 0x000000050b0d7227 */ /* 0x010fc800078e00ff */
[----:B------:R-:W-:-:S04]  /*1850*/  IMAD.HI.U32 R5, R59, R5, RZ ;  /* 0x000000053b057227 */ /* 0x000fc800078e00ff */
[----:B---3--:R-:W-:-:S05]  /*1860*/  IMAD.HI.U32 R14, R12, R6, RZ ;  /* 0x000000060c0e7227 */ /* 0x008fca00078e00ff */
[-C--:B------:R-:W-:Y:S01]  /*1870*/  @P2 SHF.R.U32.HI R12, RZ, R7.reuse, R14 ;  /* 0x00000007ff0c2219 */ /* 0x080fe2000001160e */
[C---:B------:R-:W-:Y:S01]  /*1880*/  IMAD.HI.U32 R14, R60.reuse, R6, RZ ;  /* 0x000000063c0e7227 */ /* 0x040fe200078e00ff */
[-C--:B-1----:R-:W-:Y:S02]  /*1890*/  @P1 SHF.R.U32.HI R11, RZ, R8.reuse, R13 ;  /* 0x00000008ff0b1219 */ /* 0x082fe4000001160d */
[----:B------:R-:W-:Y:S02]  /*18a0*/  SHF.R.U32.HI R5, RZ, R8, R5 ;  /* 0x00000008ff057219 */ /* 0x000fe40000011605 */
[----:B------:R-:W-:Y:S02]  /*18b0*/  SHF.R.U32.HI R14, RZ, R7, R14 ;  /* 0x00000007ff0e7219 */ /* 0x000fe4000001160e */
[----:B------:R-:W-:Y:S01]  /*18c0*/  SEL R5, R59, R5, !P1 ;  /* 0x000000053b057207 */ /* 0x000fe20004800000 */
[----:B--2---:R-:W-:Y:S01]  /*18d0*/  IMAD.HI.U32 R13, R11, R2, RZ ;  /* 0x000000020b0d7227 */ /* 0x004fe200078e00ff */
[----:B------:R-:W-:-:S03]  /*18e0*/  SEL R14, R60, R14, !P2 ;  /* 0x0000000e3c0e7207 */ /* 0x000fc60005000000 */
[----:B------:R-:W-:Y:S01]  /*18f0*/  IMAD.HI.U32 R6, R12, R2, RZ ;  /* 0x000000020c067227 */ /* 0x000fe200078e00ff */
[----:B------:R-:W-:-:S04]  /*1900*/  @P0 SHF.R.U32.HI R11, RZ, R3, R13 ;  /* 0x00000003ff0b0219 */ /* 0x000fc8000001160d */
[----:B------:R-:W-:Y:S01]  /*1910*/  @P0 SHF.R.U32.HI R12, RZ, R3, R6 ;  /* 0x00000003ff0c0219 */ /* 0x000fe20000011606 */
[----:B------:R-:W-:-:S04]  /*1920*/  IMAD R11, R11, R10, RZ ;  /* 0x0000000a0b0b7224 */ /* 0x000fc800078e02ff */
[----:B------:R-:W-:Y:S01]  /*1930*/  IMAD R6, R12, R10, RZ ;  /* 0x0000000a0c067224 */ /* 0x000fe200078e02ff */
[----:B------:R-:W-:-:S04]  /*1940*/  ISETP.GE.AND P1, PT, R5, R11, PT ;  /* 0x0000000b0500720c */ /* 0x000fc80003f26270 */
[----:B------:R-:W-:Y:S01]  /*1950*/  ISETP.GE.OR P1, PT, R14, R6, P1 ;  /* 0x000000060e00720c */ /* 0x000fe20000f26670 */
[----:B------:R-:W-:-:S05]  /*1960*/  IMAD.HI.U32 R6, R5, R2, RZ ;  /* 0x0000000205067227 */ /* 0x000fca00078e00ff */
[----:B------:R-:W-:-:S04]  /*1970*/  SHF.R.U32.HI R6, RZ, R3, R6 ;  /* 0x00000003ff067219 */ /* 0x000fc80000011606 */
[----:B------:R-:W-:-:S03]  /*1980*/  SEL R6, R5, R6, !P0 ;  /* 0x0000000605067207 */ /* 0x000fc60004000000 */
[----:B------:R-:W-:Y:S01]  /*1990*/  @!P1 IMAD.HI.U32 R7, R14, R2, RZ ;  /* 0x000000020e079227 */ /* 0x000fe200078e00ff */
[----:B------:R-:W-:-:S04]  /*19a0*/  IADD3 R2, PT, PT, -R6, RZ, RZ ;  /* 0x000000ff06027210 */ /* 0x000fc80007ffe1ff */
[----:B------:R-:W-:Y:S01]  /*19b0*/  @!P1 SHF.R.U32.HI R3, RZ, R3, R7 ;  /* 0x00000003ff039219 */ /* 0x000fe20000011607 */
[----:B------:R-:W-:Y:S01]  /*19c0*/  IMAD R2, R10, R2, R5 ;  /* 0x000000020a027224 */ /* 0x000fe200078e0205 */
[----:B------:R-:W-:Y:S02]  /*19d0*/  IADD3 R7, PT, PT, -R5, RZ, RZ ;  /* 0x000000ff05077210 */ /* 0x000fe40007ffe1ff */
[----:B------:R-:W-:-:S03]  /*19e0*/  @!P1 SEL R3, R14, R3, !P0 ;  /* 0x000000030e039207 */ /* 0x000fc60004000000 */
[----:B------:R-:W-:Y:S02]  /*19f0*/  IMAD R7, R4, R7, R59 ;  /* 0x0000000704077224 */ /* 0x000fe400078e023b */
[--C-:B------:R-:W-:Y:S02]  /*1a00*/  @!P1 IMAD.IADD R6, R6, 0x1, -R3.reuse ;  /* 0x0000000106069824 */ /* 0x100fe400078e0a03 */
[----:B------:R-:W-:Y:S01]  /*1a10*/  @!P1 IMAD R3, R2, R12, R3 ;  /* 0x0000000c02039224 */ /* 0x000fe200078e0203 */
[----:B------:R-:W-:Y:S01]  /*1a20*/  IADD3 R2, PT, PT, -R14, RZ, RZ ;  /* 0x000000ff0e027210 */ /* 0x000fe20007ffe1ff */
[----:B------:R-:W-:Y:S02]  /*1a30*/  @!P1 IMAD R5, R6, R10, R14 ;  /* 0x0000000a06059224 */ /* 0x000fe400078e020e */
[----:B------:R-:W-:Y:S02]  /*1a40*/  @!P1 IMAD.MOV.U32 R14, RZ, RZ, R3 ;  /* 0x000000ffff0e9224 */ /* 0x000fe400078e0003 */
[----:B------:R-:W-:-:S02]  /*1a50*/  IMAD R2, R9, R2, R60 ;  /* 0x0000000209027224 */ /* 0x000fc400078e023c */
[----:B------:R-:W-:Y:S02]  /*1a60*/  IMAD R59, R5, R4, R7 ;  /* 0x00000004053b7224 */ /* 0x000fe400078e0207 */
[----:B------:R-:W-:Y:S02]  /*1a70*/  IMAD R60, R14, R9, R2 ;  /* 0x000000090e3c7224 */ /* 0x000fe400078e0202 */
.L_x_16:
[----:B------:R-:W1:Y:S01]  /*1a80*/  LDCU UR4, c[0x0][0xb30] ;  /* 0x00016600ff0477ac */ /* 0x000e620008000800 */
[----:B------:R-:W2:Y:S08]  /*1a90*/  S2UR UR37, SR_CgaCtaId ;  /* 0x00000000002579c3 */ /* 0x000eb00000008800 */
[----:B------:R-:W3:Y:S01]  /*1aa0*/  LDC R26, c[0x0][0xb24] ;  /* 0x0002c900ff1a7b82 */ /* 0x000ee20000000800 */
[----:B-1----:R-:W-:-:S09]  /*1ab0*/  UISETP.NE.AND UP1, UPT, UR4, 0x1, UPT ;  /* 0x000000010400788c */ /* 0x002fd2000bf25270 */
[----:B--2---:R-:W-:Y:S05]  /*1ac0*/  BRA.U UP1, `(.L_x_17) ;  /* 0x0000000101407547 */ /* 0x004fea000b800000 */
[----:B------:R-:W1:Y:S08]  /*1ad0*/  LDC.64 R4, c[0x0][0xb10] ;  /* 0x0002c400ff047b82 */ /* 0x000e700000000a00 */
[----:B------:R-:W2:Y:S08]  /*1ae0*/  LDC.64 R2, c[0x0][0xb18] ;  /* 0x0002c600ff027b82 */ /* 0x000eb00000000a00 */
[----:B------:R-:W4:Y:S08]  /*1af0*/  LDC R6, c[0x0][0xb20] ;  /* 0x0002c800ff067b82 */ /* 0x000f300000000800 */
[----:B------:R-:W3:Y:S01]  /*1b00*/  LDC R7, c[0x0][0xb0c] ;  /* 0x0002c300ff077b82 */ /* 0x000ee20000000800 */
[----:B-1----:R-:W-:-:S05]  /*1b10*/  IMAD.HI.U32 R4, R60, R4, RZ ;  /* 0x000000043c047227 */ /* 0x002fca00078e00ff */
[----:B------:R-:W-:Y:S01]  /*1b20*/  SHF.R.U32.HI R4, RZ, R5, R4 ;  /* 0x00000005ff047219 */ /* 0x000fe20000011604 */
[----:B--2---:R-:W-:Y:S01]  /*1b30*/  IMAD.HI.U32 R3, R59, R3, RZ ;  /* 0x000000033b037227 */ /* 0x004fe200078e00ff */
[----:B------:R-:W-:-:S04]  /*1b40*/  ISETP.NE.AND P0, PT, R2, 0x1, PT ;  /* 0x000000010200780c */ /* 0x000fc80003f05270 */
[----:B----4-:R-:W-:-:S04]  /*1b50*/  SHF.R.U32.HI R3, RZ, R6, R3 ;  /* 0x00000006ff037219 */ /* 0x010fc80000011603 */
[----:B------:R-:W-:Y:S02]  /*1b60*/  SEL R3, R59, R3, !P0 ;  /* 0x000000033b037207 */ /* 0x000fe40004000000 */
[----:B---3--:R-:W-:-:S04]  /*1b70*/  ISETP.NE.AND P1, PT, R7, 0x1, PT ;  /* 0x000000010700780c */ /* 0x008fc80003f25270 */
[----:B------:R-:W-:-:S05]  /*1b80*/  SEL R4, R60, R4, !P1 ;  /* 0x000000043c047207 */ /* 0x000fca0004800000 */
[----:B------:R-:W-:Y:S02]  /*1b90*/  IMAD.IADD R5, R3, 0x1, -R4 ;  /* 0x0000000103057824 */ /* 0x000fe400078e0a04 */
[----:B------:R-:W-:Y:S02]  /*1ba0*/  IMAD.IADD R3, R4, 0x1, -R3 ;  /* 0x0000000104037824 */ /* 0x000fe400078e0a03 */
[----:B------:R-:W-:Y:S02]  /*1bb0*/  IMAD R60, R5, R7, R60 ;  /* 0x00000007053c7224 */ /* 0x000fe400078e023c */
[----:B------:R-:W-:-:S07]  /*1bc0*/  IMAD R59, R3, R2, R59 ;  /* 0x00000002033b7224 */ /* 0x000fce00078e023b */
.L_x_17:
[----:B------:R-:W-:Y:S01]  /*1bd0*/  BAR.SYNC.DEFER_BLOCKING 0x0 ;  /* 0x0000000000007b1d */ /* 0x000fe20000010000 */
[----:B------:R-:W-:Y:S01]  /*1be0*/  UISETP.NE.AND UP1, UPT, UR8, 0x2, UPT ;  /* 0x000000020800788c */ /* 0x000fe2000bf25270 */
[----:B------:R-:W-:Y:S02]  /*1bf0*/  ISETP.NE.OR P5, PT, R0, 0x2, !P5 ;  /* 0x000000020000780c */ /* 0x000fe40006fa5670 */
[----:B------:R-:W-:-:S06]  /*1c00*/  LOP3.LUT R2, R65, 0x1f, RZ, 0xc0, !PT ;  /* 0x0000001f41027812 */ /* 0x000fcc00078ec0ff */
[----:B------:R-:W-:Y:S05]  /*1c10*/  BRA.U UP1, `(.L_x_18) ;  /* 0x00000011017c7547 */ /* 0x000fea000b800000 */
[----:B------:R-:W1:Y:S01]  /*1c20*/  LDCU UR14, c[0x0][0x38c] ;  /* 0x00007180ff0e77ac */ /* 0x000e620008000800 */
[----:B------:R-:W2:Y:S01]  /*1c30*/  LDC R8, c[0x0][0x370] ;  /* 0x0000dc00ff087b82 */ /* 0x000ea20000000800 */
[----:B------:R-:W-:Y:S01]  /*1c40*/  PLOP3.LUT P1, PT, PT, PT, UP2, 0x80, 0x8 ;  /* 0x000000000008781c */ /* 0x000fe20003f2f028 */
[----:B------:R-:W-:Y:S01]  /*1c50*/  IMAD.MOV.U32 R15, RZ, RZ, 0x1 ;  /* 0x00000001ff0f7424 */ /* 0x000fe200078e00ff */
[----:B------:R-:W-:Y:S01]  /*1c60*/  ISETP.EQ.OR P4, PT, R2, RZ, P5 ;  /* 0x000000ff0200720c */ /* 0x000fe20002f82670 */
[----:B------:R-:W-:Y:S01]  /*1c70*/  IMAD.MOV.U32 R14, RZ, RZ, RZ ;  /* 0x000000ffff0e7224 */ /* 0x000fe200078e00ff */
[----:B------:R-:W-:Y:S02]  /*1c80*/  PLOP3.LUT P1, PT, P1, PT, PT, 0x8, 0x80 ;  /* 0x000000000080781c */ /* 0x000fe40000f2e170 */
[----:B------:R-:W-:Y:S01]  /*1c90*/  CS2R R12, SRZ ;  /* 0x00000000000c7805 */ /* 0x000fe2000001ff00 */
[----:B------:R-:W-:Y:S01]  /*1ca0*/  IMAD.MOV.U32 R11, RZ, RZ, 0x1 ;  /* 0x00000001ff0b7424 */ /* 0x000fe200078e00ff */
[----:B------:R-:W4:Y:S01]  /*1cb0*/  LDC R0, c[0x0][0x374] ;  /* 0x0000dd00ff007b82 */ /* 0x000f220000000800 */
[----:B------:R-:W2:Y:S01]  /*1cc0*/  LDCU.64 UR22, c[0x0][0x348] ;  /* 0x00006900ff1677ac */ /* 0x000ea20008000a00 */
[----:B------:R-:W-:Y:S01]  /*1cd0*/  UMOV UR7, URZ ;  /* 0x000000ff00077c82 */ /* 0x000fe20008000000 */
[----:B-1----:R-:W-:-:S04]  /*1ce0*/  UIADD3 UR5, UPT, UPT, UR14, 0x1f, URZ ;  /* 0x0000001f0e057890 */ /* 0x002fc8000fffe0ff */
[----:B------:R-:W-:-:S04]  /*1cf0*/  USHF.R.S32.HI UR4, URZ, 0x1f, UR5 ;  /* 0x0000001fff047899 */ /* 0x000fc80008011405 */
[----:B------:R-:W-:-:S04]  /*1d00*/  ULEA.HI UR4, UR4, UR5, URZ, 0x5 ;  /* 0x0000000504047291 */ /* 0x000fc8000f8f28ff */
[----:B------:R-:W-:Y:S02]  /*1d10*/  USHF.R.S32.HI UR21, URZ, 0x5, UR4 ;  /* 0x00000005ff157899 */ /* 0x000fe40008011404 */
[----:B------:R-:W-:Y:S02]  /*1d20*/  UIADD3 UR4, UPT, UPT, UR14, -0x1, URZ ;  /* 0xffffffff0e047890 */ /* 0x000fe4000fffe0ff */
[----:B------:R-:W-:Y:S02]  /*1d30*/  UISETP.LT.U32.AND UP0, UPT, UR21, 0x49, UPT ;  /* 0x000000491500788c */ /* 0x000fe4000bf01070 */
[----:B------:R-:W-:Y:S02]  /*1d40*/  UISETP.GE.U32.AND UP1, UPT, UR4, -0x3f, UPT ;  /* 0xffffffc10400788c */ /* 0x000fe4000bf26070 */
[----:B------:R-:W-:Y:S02]  /*1d50*/  USEL UR15, UR21, 0x49, UP0 ;  /* 0x00000049150f7887 */ /* 0x000fe40008000000 */
[----:B------:R-:W-:-:S02]  /*1d60*/  UIADD3 UR14, UPT, UPT, UR14, 0x3e, URZ ;  /* 0x0000003e0e0e7890 */ /* 0x000fc4000fffe0ff */
[----:B------:R-:W-:Y:S02]  /*1d70*/  UIADD3 UR6, UPT, UPT, UR15, -0x1, URZ ;  /* 0xffffffff0f067890 */ /* 0x000fe4000fffe0ff */
[----:B------:R-:W-:-:S03]  /*1d80*/  UIADD3 UR13, UPT, UPT, UR21, -UR15, URZ ;  /* 0x8000000f150d7290 */ /* 0x000fc6000fffe0ff */
[----:B------:R-:W-:-:S04]  /*1d90*/  @UP1 UIADD3 UR6, UPT, UPT, UR15, URZ, URZ ;  /* 0x000000ff0f061290 */ /* 0x000fc8000fffe0ff */
[----:B------:R-:W-:Y:S02]  /*1da0*/  UIADD3 UR5, UPT, UPT, UR6, 0x1, URZ ;  /* 0x0000000106057890 */ /* 0x000fe4000fffe0ff */
[----:B--2---:R-:W-:-:S12]  /*1db0*/  UIADD3 UR6, UPT, UPT, -UR6, URZ, URZ ;  /* 0x000000ff06067290 */ /* 0x004fd8000fffe1ff */
.L_x_36:
[----:B------:R-:W-:Y:S01]  /*1dc0*/  UISETP.NE.AND UP0, UPT, UR37, URZ, UPT ;  /* 0x000000ff2500728c */ /* 0x000fe2000bf05270 */
[----:B------:R-:W1:Y:S08]  /*1dd0*/  S2UR UR37, SR_CgaCtaId ;  /* 0x00000000002579c3 */ /* 0x000e700000008800 */
[----:B------:R-:W-:Y:S05]  /*1de0*/  BRA.U UP0, `(.L_x_19) ;  /* 0x0000000100347547 */ /* 0x000fea000b800000 */
[----:B------:R-:W2:Y:S01]  /*1df0*/  S2R R2, SR_CgaCtaId ;  /* 0x0000000000027919 */ /* 0x000ea20000008800 */
[----:B------:R-:W-:-:S04]  /*1e00*/  MOV R3, 0x400 ;  /* 0x0000040000037802 */ /* 0x000fc80000000f00 */
[----:B--2---:R-:W-:Y:S02]  /*1e10*/  LEA R2, R2, R3, 0x18 ;  /* 0x0000000302027211 */ /* 0x004fe400078ec0ff */
[----:B------:R-:W-:-:S03]  /*1e20*/  SHF.L.U32 R3, R11, 0x1f, RZ ;  /* 0x0000001f0b037819 */ /* 0x000fc600000006ff */
[----:B------:R-:W-:-:S04]  /*1e30*/  IMAD R2, R12, 0x8, R2 ;  /* 0x000000080c027824 */ /* 0x000fc800078e0202 */
[----:B------:R-:W2:Y:S02]  /*1e40*/  SYNCS.PHASECHK.TRANS64.TRYWAIT P0, [R2+URZ+0x520], R3 ;  /* 0x00052003020075a7 */ /* 0x000ea400080011ff */
[----:B--2---:R-:W-:Y:S05]  /*1e50*/  @!P0 BRA `(.L_x_20) ;  /* 0x0000004400ac8947 */ /* 0x004fea0003800000 */
.L_x_97:
[----:B------:R-:W-:Y:S01]  /*1e60*/  VIADD R12, R12, 0x1 ;  /* 0x000000010c0c7836 */ /* 0x000fe20000000000 */
[----:B------:R2:W-:Y:S04]  /*1e70*/  SYNCS.ARRIVE.TRANS64.A1T0 RZ, [R2+URZ+0x510], RZ ;  /* 0x000510ff02ff79a7 */ /* 0x0005e800081000ff */
[----:B------:R-:W-:-:S04]  /*1e80*/  ISETP.NE.AND P0, PT, R12, 0x2, PT ;  /* 0x000000020c00780c */ /* 0x000fc80003f05270 */
[----:B------:R-:W-:Y:S02]  /*1e90*/  SEL R12, R12, RZ, P0 ;  /* 0x000000ff0c0c7207 */ /* 0x000fe40000000000 */
[----:B--2---:R-:W-:-:S04]  /*1ea0*/  SEL R2, RZ, 0x1, P0 ;  /* 0x00000001ff027807 */ /* 0x004fc80000000000 */
[----:B------:R-:W-:-:S07]  /*1eb0*/  LOP3.LUT R11, R11, R2, RZ, 0x3c, !PT ;  /* 0x000000020b0b7212 */ /* 0x000fce00078e3cff */
.L_x_19:
[----:B------:R-:W-:Y:S01]  /*1ec0*/  UMOV UR4, 0x400 ;  /* 0x0000040000047882 */ /* 0x000fe20000000000 */
[----:B------:R-:W-:Y:S01]  /*1ed0*/  SHF.L.U32 R2, R15, 0x1f, RZ ;  /* 0x0000001f0f027819 */ /* 0x000fe200000006ff */
[----:B-1----:R-:W-:Y:S01]  /*1ee0*/  ULEA UR4, UR37, UR4, 0x18 ;  /* 0x0000000425047291 */ /* 0x002fe2000f8ec0ff */
[----:B------:R-:W-:Y:S01]  /*1ef0*/  R2UR UR35, R60 ;  /* 0x000000003c2372ca */ /* 0x000fe200000e0000 */
[----:B------:R-:W-:Y:S01]  /*1f00*/  UISETP.GE.U32.AND UP0, UPT, UR14, 0x3f, UPT ;  /* 0x0000003f0e00788c */ /* 0x000fe2000bf06070 */
[----:B------:R-:W-:Y:S01]  /*1f10*/  R2UR UR11, R59 ;  /* 0x000000003b0b72ca */ /* 0x000fe200000e0000 */
[----:B------:R-:W-:Y:S01]  /*1f20*/  ULEA UR8, UR7, UR4, 0x3 ;  /* 0x0000000407087291 */ /* 0x000fe2000f8e18ff */
[----:B------:R-:W-:-:S08]  /*1f30*/  UMOV UR24, URZ ;  /* 0x000000ff00187c82 */ /* 0x000fd00008000000 */
[----:B------:R1:W2:Y:S01]  /*1f40*/  SYNCS.PHASECHK.TRANS64.TRYWAIT P0, [UR8+0x248], R2 ;  /* 0x00024802ff0075a7 */ /* 0x0002a20008001108 */
[----:B------:R-:W-:Y:S02]  /*1f50*/  USHF.L.U32 UR35, UR35, 0x6, URZ ;  /* 0x0000000623237899 */ /* 0x000fe400080006ff */
[----:B------:R-:W-:Y:S01]  /*1f60*/  USHF.L.U32 UR11, UR11, 0x5, URZ ;  /* 0x000000050b0b7899 */ /* 0x000fe200080006ff */
[----:B------:R-:W-:Y:S11]  /*1f70*/  BRA.U !UP0, `(.L_x_21) ;  /* 0x0000000108ac7547 */ /* 0x000ff6000b800000 */
[----:B------:R-:W-:Y:S01]  /*1f80*/  UMOV UR16, UR6 ;  /* 0x0000000600107c82 */ /* 0x000fe20008000000 */
[----:B------:R-:W-:Y:S01]  /*1f90*/  UMOV UR17, UR7 ;  /* 0x0000000700117c82 */ /* 0x000fe20008000000 */
[----:B------:R-:W-:-:S05]  /*1fa0*/  UMOV UR34, URZ ;  /* 0x000000ff00227c82 */ /* 0x000fca0008000000 */
.L_x_26:
[----:B------:R-:W-:Y:S01]  /*1fb0*/  ULEA UR33, UR17, UR4, 0x3 ;  /* 0x0000000411217291 */ /* 0x000fe2000f8e18ff */
[----:B--2---:R-:W-:Y:S01]  /*1fc0*/  @!P5 MOV R3, 0xc00 ;  /* 0x00000c000003d802 */ /* 0x004fe20000000f00 */
[----:B-12---:R-:W-:Y:S10]  /*1fd0*/  @P0 BRA `(.L_x_22) ;  /* 0x00000000000c0947 */ /* 0x006ff40003800000 */
[----:B------:R-:W-:-:S04]  /*1fe0*/  SHF.L.U32 R4, R15, 0x1f, RZ ;  /* 0x0000001f0f047819 */ /* 0x000fc800000006ff */
[----:B------:R-:W2:Y:S02]  /*1ff0*/  SYNCS.PHASECHK.TRANS64.TRYWAIT P0, [UR33+0x248], R4 ;  /* 0x00024804ff0075a7 */ /* 0x000ea40008001121 */
[----:B--2---:R-:W-:Y:S05]  /*2000*/  @!P0 BRA `(.L_x_23) ;  /* 0x0000004400548947 */ /* 0x004fea0003800000 */
.L_x_22:
[----:B------:R-:W-:Y:S01]  /*2010*/  UIADD3 UR16, UPT, UPT, UR16, 0x1, URZ ;  /* 0x0000000110107890 */ /* 0x000fe2000fffe0ff */
[----:B------:R2:W-:Y:S01]  /*2020*/  @!P5 SYNCS.ARRIVE.TRANS64 RZ, [UR33], R3 ;  /* 0x00000003ffffd9a7 */ /* 0x0005e20008000021 */
[----:B------:R-:W-:Y:S02]  /*2030*/  BSSY.RECONVERGENT B0, `(.L_x_24) ;  /* 0x0000004000007945 */ /* 0x000fe40003800200 */
[----:B------:R-:W-:Y:S02]  /*2040*/  UISETP.NE.AND UP2, UPT, UR16, 0x1, UPT ;  /* 0x000000011000788c */ /* 0x000fe4000bf45270 */
[----:B------:R-:W-:Y:S09]  /*2050*/  @P4 BRA `(.L_x_25) ;  /* 0x0000000000044947 */ /* 0x000ff20003800000 */
[----:B------:R-:W-:Y:S05]  /*2060*/  BPT.TRAP 0x1 ;  /* 0x000000040000795c */ /* 0x000fea0000300000 */
.L_x_25:
[----:B------:R-:W-:Y:S05]  /*2070*/  BSYNC.RECONVERGENT B0 ;  /* 0x0000000000007941 */ /* 0x000fea0003800200 */
.L_x_24:
[----:B------:R-:W-:Y:S02]  /*2080*/  UIADD3 UR7, UPT, UPT, UR17, 0x1, URZ ;  /* 0x0000000111077890 */ /* 0x000fe4000fffe0ff */
[----:B------:R-:W-:Y:S02]  /*2090*/  ULEA UR32, UR17, UR4, 0xb ;  /* 0x0000000411207291 */ /* 0x000fe4000f8e58ff */
[----:B------:R-:W-:Y:S02]  /*20a0*/  UISETP.NE.AND UP0, UPT, UR7, 0x49, UPT ;  /* 0x000000490700788c */ /* 0x000fe4000bf05270 */
[----:B------:R-:W-:Y:S02]  /*20b0*/  UIADD3 UR28, UP1, UPT, UR22, 0x80, URZ ;  /* 0x00000080161c7890 */ /* 0x000fe4000ff3e0ff */
[----:B------:R-:W-:Y:S02]  /*20c0*/  USEL UR9, URZ, 0x1, UP0 ;  /* 0x00000001ff097887 */ /* 0x000fe40008000000 */
[----:B------:R-:W-:-:S02]  /*20d0*/  USEL UR7, UR7, URZ, UP0 ;  /* 0x000000ff07077287 */ /* 0x000fc40008000000 */
[----:B------:R-:W-:Y:S02]  /*20e0*/  UIADD3 UR26, UP0, UPT, UR22, 0x180, URZ ;  /* 0x00000180161a7890 */ /* 0x000fe4000ff1e0ff */
[----:B------:R-:W-:Y:S01]  /*20f0*/  ULEA UR8, UR7, UR4, 0x3 ;  /* 0x0000000407087291 */ /* 0x000fe2000f8e18ff */
[----:B------:R-:W-:Y:S01]  /*2100*/  LOP3.LUT R15, R15, UR9, RZ, 0x3c, !PT ;  /* 0x000000090f0f7c12 */ /* 0x000fe2000f8e3cff */
[----:B------:R-:W-:Y:S02]  /*2110*/  UIADD3.X UR29, UPT, UPT, URZ, UR23, URZ, UP1, !UPT ;  /* 0x00000017ff1d7290 */ /* 0x000fe40008ffe4ff */
[----:B------:R-:W-:Y:S01]  /*2120*/  UIADD3 UR32, UPT, UPT, UR32, 0x1700, URZ ;  /* 0x0000170020207890 */ /* 0x000fe2000fffe0ff */
[----:B-1----:R-:W-:Y:S01]  /*2130*/  SHF.L.U32 R2, R15, 0x1f, RZ ;  /* 0x0000001f0f027819 */ /* 0x002fe200000006ff */
[----:B------:R-:W-:Y:S01]  /*2140*/  UIADD3.X UR27, UPT, UPT, URZ, UR23, URZ, UP0, !UPT ;  /* 0x00000017ff1b7290 */ /* 0x000fe200087fe4ff */
[----:B------:R-:W-:Y:S02]  /*2150*/  UMOV UR18, 0x0 ;  /* 0x0000000000127882 */ /* 0x000fe40000000000 */
[----:B------:R1:W1:Y:S01]  /*2160*/  SYNCS.PHASECHK.TRANS64.TRYWAIT P0, [UR8+0x248], R2 ;  /* 0x00024802ff0075a7 */ /* 0x0002620008001108 */
[----:B------:R-:W-:Y:S01]  /*2170*/  ULEA UR8, UR17, UR4, 0xa ;  /* 0x0000000411087291 */ /* 0x000fe2000f8e50ff */
[----:B------:R-:W-:Y:S01]  /*2180*/  UMOV UR19, 0x10000000 ;  /* 0x1000000000137882 */ /* 0x000fe20000000000 */
[----:B------:R-:W-:-:S02]  /*2190*/  UMOV UR10, UR34 ;  /* 0x00000022000a7c82 */ /* 0x000fc40008000000 */
[----:B------:R-:W-:Y:S01]  /*21a0*/  UIADD3 UR8, UPT, UPT, UR8, 0x25f00, URZ ;  /* 0x00025f0008087890 */ /* 0x000fe2000fffe0ff */
[----:B------:R3:W-:Y:S01]  /*21b0*/  UTMALDG.3D [UR32], [UR28], desc[UR18] ;  /* 0x000012201c0075b4 */ /* 0x0007e20008011000 */
[----:B------:R-:W-:Y:S01]  /*21c0*/  UMOV UR12, UR36 ;  /* 0x00000024000c7c82 */ /* 0x000fe20008000000 */
[----:B------:R-:W-:Y:S01]  /*21d0*/  UMOV UR9, UR33 ;  /* 0x0000002100097c82 */ /* 0x000fe20008000000 */
[----:B------:R-:W-:Y:S01]  /*21e0*/  UMOV UR24, UR5 ;  /* 0x0000000500187c82 */ /* 0x000fe20008000000 */
[----:B------:R-:W-:-:S04]  /*21f0*/  UMOV UR17, UR7 ;  /* 0x0000000700117c82 */ /* 0x000fc80008000000 */
[----:B------:R1:W-:Y:S01]  /*2200*/  UTMALDG.3D [UR8], [UR26], desc[UR18] ;  /* 0x000012081a0075b4 */ /* 0x0003e20008011000 */
[----:B---3--:R-:W-:Y:S01]  /*2210*/  UIADD3 UR34, UPT, UPT, UR34, 0x20, URZ ;  /* 0x0000002022227890 */ /* 0x008fe2000fffe0ff */
[----:B------:R-:W-:Y:S11]  /*2220*/  BRA.U UP2, `(.L_x_26) ;  /* 0xfffffffd02607547 */ /* 0x000ff6000b83ffff */
.L_x_21:
[----:B-1----:R-:W-:Y:S01]  /*2230*/  ULEA UR8, UR7, UR4, 0x3 ;  /* 0x0000000407087291 */ /* 0x002fe2000f8e18ff */
[----:B------:R-:W-:Y:S01]  /*2240*/  SHF.L.U32 R2, R15, 0x1f, RZ ;  /* 0x0000001f0f027819 */ /* 0x000fe200000006ff */
[----:B------:R-:W-:Y:S01]  /*2250*/  @!P1 SYNCS.ARRIVE.TRANS64.A1T0 RZ, [UR4+0x4a8], RZ ;  /* 0x0004a8ffffff99a7 */ /* 0x000fe20008100004 */
[----:B------:R-:W-:-:S06]  /*2260*/  UISETP.GT.AND UP0, UPT, UR21, UR15, UPT ;  /* 0x0000000f1500728c */ /* 0x000fcc000bf04270 */
[----:B--2---:R1:W2:Y:S03]  /*2270*/  SYNCS.PHASECHK.TRANS64.TRYWAIT P0, [UR8+0x248], R2 ;  /* 0x00024802ff0075a7 */ /* 0x0042a60008001108 */
[----:B------:R-:W-:Y:S05]  /*2280*/  BRA.U !UP0, `(.L_x_27) ;  /* 0x0000000108ac7547 */ /* 0x000fea000b800000 */
[----:B------:R-:W-:Y:S01]  /*2290*/  UIADD3 UR25, UPT, UPT, UR13, UR24, URZ ;  /* 0x000000180d197290 */ /* 0x000fe2000fffe0ff */
[----:B------:R-:W-:-:S11]  /*22a0*/  UMOV UR32, UR7 ;  /* 0x0000000700207c82 */ /* 0x000fd60008000000 */
.L_x_32:
[----:B-1----:R-:W-:Y:S01]  /*22b0*/  ULEA UR17, UR32, UR4, 0x3 ;  /* 0x0000000420117291 */ /* 0x002fe2000f8e18ff */
[----:B--2---:R-:W-:Y:S01]  /*22c0*/  @!P5 MOV R3, 0xc00 ;  /* 0x00000c000003d802 */ /* 0x004fe20000000f00 */
[----:B--2---:R-:W-:Y:S10]  /*22d0*/  @P0 BRA `(.L_x_28) ;  /* 0x00000000000c0947 */ /* 0x004ff40003800000 */
[----:B------:R-:W-:-:S04]  /*22e0*/  SHF.L.U32 R4, R15, 0x1f, RZ ;  /* 0x0000001f0f047819 */ /* 0x000fc800000006ff */
[----:B------:R-:W2:Y:S02]  /*22f0*/  SYNCS.PHASECHK.TRANS64.TRYWAIT P0, [UR17+0x248], R4 ;  /* 0x00024804ff0075a7 */ /* 0x000ea40008001111 */
[----:B--2---:R-:W-:Y:S05]  /*2300*/  @!P0 BRA `(.L_x_29) ;  /* 0x0000004000ac8947 */ /* 0x004fea0003800000 */
.L_x_28:
[----:B------:R2:W-:Y:S01]  /*2310*/  @!P5 SYNCS.ARRIVE.TRANS64 RZ, [UR17], R3 ;  /* 0x00000003ffffd9a7 */ /* 0x0005e20008000011 */
[----:B------:R-:W-:Y:S04]  /*2320*/  BSSY.RECONVERGENT B0, `(.L_x_30) ;  /* 0x0000003000007945 */ /* 0x000fe80003800200 */
[----:B------:R-:W-:Y:S05]  /*2330*/  @P4 BRA `(.L_x_31) ;  /* 0x0000000000044947 */ /* 0x000fea0003800000 */
[----:B------:R-:W-:Y:S05]  /*2340*/  BPT.TRAP 0x1 ;  /* 0x000000040000795c */ /* 0x000fea0000300000 */
.L_x_31:
[----:B------:R-:W-:Y:S05]  /*2350*/  BSYNC.RECONVERGENT B0 ;  /* 0x0000000000007941 */ /* 0x000fea0003800200 */
.L_x_30:
        /* <DEDUP_REMOVED lines=9> */
[----:B------:R-:W-:Y:S02]  /*23f0*/  USHF.L.U32 UR18, UR24, 0x5, URZ ;  /* 0x0000000518127899 */ /* 0x000fe400080006ff */
[----:B------:R-:W-:Y:S01]  /*2400*/  UIADD3 UR16, UPT, UPT, UR16, 0x1700, URZ ;  /* 0x0000170010107890 */ /* 0x000fe2000fffe0ff */
[----:B-1----:R-:W-:Y:S01]  /*2410*/  SHF.L.U32 R2, R15, 0x1f, RZ ;  /* 0x0000001f0f027819 */ /* 0x002fe200000006ff */
[----:B------:R-:W-:Y:S02]  /*2420*/  UIADD3.X UR31, UPT, UPT, URZ, UR23, URZ, UP1, !UPT ;  /* 0x00000017ff1f7290 */ /* 0x000fe40008ffe4ff */
[----:B------:R-:W-:Y:S01]  /*2430*/  UIADD3.X UR29, UPT, UPT, URZ, UR23, URZ, UP0, !UPT ;  /* 0x00000017ff1d7290 */ /* 0x000fe200087fe4ff */
[----:B------:R1:W1:Y:S01]  /*2440*/  SYNCS.PHASECHK.TRANS64.TRYWAIT P0, [UR8+0x248], R2 ;  /* 0x00024802ff0075a7 */ /* 0x0002620008001108 */
[----:B------:R-:W-:Y:S01]  /*2450*/  ULEA UR8, UR32, UR4, 0xa ;  /* 0x0000000420087291 */ /* 0x000fe2000f8e50ff */
[----:B------:R-:W-:Y:S01]  /*2460*/  UMOV UR26, 0x0 ;  /* 0x00000000001a7882 */ /* 0x000fe20000000000 */
[----:B------:R-:W-:-:S02]  /*2470*/  UMOV UR27, 0x10000000 ;  /* 0x10000000001b7882 */ /* 0x000fc40000000000 */
[----:B------:R-:W-:Y:S01]  /*2480*/  UIADD3 UR8, UPT, UPT, UR8, 0x25f00, URZ ;  /* 0x00025f0008087890 */ /* 0x000fe2000fffe0ff */
[----:B------:R-:W-:Y:S01]  /*2490*/  UMOV UR19, UR35 ;  /* 0x0000002300137c82 */ /* 0x000fe20008000000 */
[----:B------:R-:W-:Y:S01]  /*24a0*/  UMOV UR20, UR36 ;  /* 0x0000002400147c82 */ /* 0x000fe20008000000 */
[----:B------:R-:W-:Y:S01]  /*24b0*/  UMOV UR12, UR36 ;  /* 0x00000024000c7c82 */ /* 0x000fe20008000000 */
[----:B------:R-:W-:Y:S01]  /*24c0*/  UMOV UR9, UR17 ;  /* 0x0000001100097c82 */ /* 0x000fe20008000000 */
[----:B------:R-:W-:Y:S01]  /*24d0*/  UMOV UR10, UR18 ;  /* 0x00000012000a7c82 */ /* 0x000fe20008000000 */
[----:B------:R1:W-:Y:S01]  /*24e0*/  UTMALDG.3D [UR16], [UR30], desc[UR26] ;  /* 0x00001a101e0075b4 */ /* 0x0003e20008011000 */
[----:B------:R-:W-:Y:S01]  /*24f0*/  UIADD3 UR24, UPT, UPT, UR24, 0x1, URZ ;  /* 0x0000000118187890 */ /* 0x000fe2000fffe0ff */
[----:B------:R-:W-:-:S03]  /*2500*/  UMOV UR32, UR7 ;  /* 0x0000000700207c82 */ /* 0x000fc60008000000 */
[----:B------:R-:W-:Y:S01]  /*2510*/  UISETP.NE.AND UP0, UPT, UR24, UR25, UPT ;  /* 0x000000191800728c */ /* 0x000fe2000bf05270 */
[----:B------:R1:W-:Y:S08]  /*2520*/  UTMALDG.3D [UR8], [UR28], desc[UR26] ;  /* 0x00001a081c0075b4 */ /* 0x0003f00008011000 */
[----:B------:R-:W-:Y:S05]  /*2530*/  BRA.U UP0, `(.L_x_32) ;  /* 0xfffffffd005c7547 */ /* 0x000fea000b83ffff */
.L_x_27:
[C---:B-1----:R-:W-:Y:S01]  /*2540*/  LEA R2, R14.reuse, UR4, 0x3 ;  /* 0x000000040e027c11 */ /* 0x042fe2000f8e18ff */
[----:B------:R-:W-:Y:S01]  /*2550*/  NOP ;  /* 0x0000000000007918 */ /* 0x000fe20000000000 */
[----:B--2---:R-:W-:Y:S02]  /*2560*/  SHF.L.U32 R3, R13, 0x1f, RZ ;  /* 0x0000001f0d037819 */ /* 0x004fe400000006ff */
[----:B------:R-:W-:Y:S02]  /*2570*/  LEA R4, R14, UR4, 0x4 ;  /* 0x000000040e047c11 */ /* 0x000fe4000f8e20ff */
[----:B------:R-:W1:Y:S02]  /*2580*/  SYNCS.PHASECHK.TRANS64.TRYWAIT P0, [R2+URZ+0x4b0], R3 ;  /* 0x0004b003020075a7 */ /* 0x000e6400080011ff */
[----:B-1----:R-:W-:Y:S05]  /*2590*/  @!P0 BRA `(.L_x_33) ;  /* 0x0000004000208947 */ /* 0x002fea0003800000 */
.L_x_100:
[----:B------:R-:W2:Y:S01]  /*25a0*/  LDS.128 R4, [R4+0x540] ;  /* 0x0005400004047984 */ /* 0x000ea20000000c00 */
[----:B---3--:R-:W-:Y:S01]  /*25b0*/  ISETP.GE.AND P0, PT, R26, 0x1, PT ;  /* 0x000000011a00780c */ /* 0x008fe20003f06270 */
[----:B-1----:R-:W-:Y:S01]  /*25c0*/  VIADD R2, R2, 0x4c0 ;  /* 0x000004c002027836 */ /* 0x002fe20000000000 */
[----:B------:R-:W-:Y:S01]  /*25d0*/  @!PT LDS RZ, [RZ] ;  /* 0x00000000fffff984 */ /* 0x000fe20000000800 */
[----:B------:R-:W-:Y:S01]  /*25e0*/  @!PT LDS RZ, [RZ] ;  /* 0x00000000fffff984 */ /* 0x000fe20000000800 */
[----:B------:R-:W-:Y:S01]  /*25f0*/  @!PT LDS RZ, [RZ] ;  /* 0x00000000fffff984 */ /* 0x000fe20000000800 */
[----:B------:R-:W-:Y:S01]  /*2600*/  @!PT LDS RZ, [RZ] ;  /* 0x00000000fffff984 */ /* 0x000fe20000000800 */
[----:B------:R1:W-:Y:S06]  /*2610*/  MEMBAR.ALL.CTA ;  /* 0x0000000000007992 */ /* 0x0003ec0000008000 */
[----:B-1----:R-:W1:Y:S01]  /*2620*/  FENCE.VIEW.ASYNC.S ;  /* 0x00000000000073c6 */ /* 0x002e620000000000 */
[----:B------:R-:W-:-:S04]  /*2630*/  PRMT R2, RZ, 0x654, R2 ;  /* 0x00000654ff027816 */ /* 0x000fc80000000002 */
[----:B-1----:R1:W-:Y:S01]  /*2640*/  SYNCS.ARRIVE.TRANS64.RED.A1T0 RZ, [R2+URZ], RZ ;  /* 0x000000ff02ff79a7 */ /* 0x0023e200081004ff */
[----:B--2---:R-:W-:-:S13]  /*2650*/  LOP3.LUT P2, RZ, R6, 0x1, RZ, 0xc0, !PT ;  /* 0x0000000106ff7812 */ /* 0x004fda000784c0ff */
[----:B------:R-:W-:Y:S01]  /*2660*/  @P2 SHF.R.U32.HI R3, RZ, 0x10, R5 ;  /* 0x00000010ff032819 */ /* 0x000fe20000011605 */
[----:B------:R-:W-:Y:S01]  /*2670*/  VOTEU.ANY UP0, P2 ;  /* 0x0000000000ff7886 */ /* 0x000fe20001000100 */
[----:B------:R-:W-:Y:S02]  /*2680*/  @P2 MOV R10, R4 ;  /* 0x00000004000a2202 */ /* 0x000fe40000000f00 */
[----:B------:R-:W-:Y:S02]  /*2690*/  @P2 R2UR.BROADCAST UR8, R3 ;  /* 0x00000000030822ca */ /* 0x000fe400008e0000 */
[----:B------:R-:W-:-:S11]  /*26a0*/  @P2 LOP3.LUT R9, R5, 0xffff, RZ, 0xc0, !PT ;  /* 0x0000ffff05092812 */ /* 0x000fd600078ec0ff */
[----:B------:R-:W-:Y:S01]  /*26b0*/  @UP0 UMOV UR36, UR8 ;  /* 0x0000000800240c82 */ /* 0x000fe20008000000 */
[----:B-1----:R-:W-:Y:S05]  /*26c0*/  @!P0 BRA `(.L_x_34) ;  /* 0x0000000000b88947 */ /* 0x002fea0003800000 */
[----:B------:R-:W4:Y:S01]  /*26d0*/  LDC.64 R4, c[0x0][0xb18] ;  /* 0x0002c600ff047b82 */ /* 0x000f220000000a00 */
[----:B------:R-:W-:-:S07]  /*26e0*/  ISETP.NE.AND P3, PT, R26, 0x1, PT ;  /* 0x000000011a00780c */ /* 0x000fce0003f65270 */
[----:B------:R-:W1:Y:S08]  /*26f0*/  LDC.64 R6, c[0x0][0xb10] ;  /* 0x0002c400ff067b82 */ /* 0x000e700000000a00 */
[----:B------:R-:W2:Y:S08]  /*2700*/  LDC R16, c[0x0][0xb20] ;  /* 0x0002c800ff107b82 */ /* 0x000eb00000000800 */
[----:B------:R-:W3:Y:S01]  /*2710*/  LDC R17, c[0x0][0xb0c] ;  /* 0x0002c300ff117b82 */ /* 0x000ee20000000800 */
[----:B----4-:R-:W-:Y:S01]  /*2720*/  IMAD.HI.U32 R19, R0, R5, RZ ;  /* 0x0000000500137227 */ /* 0x010fe200078e00ff */
[----:B------:R-:W-:-:S03]  /*2730*/  ISETP.NE.AND P0, PT, R4, 0x1, PT ;  /* 0x000000010400780c */ /* 0x000fc60003f05270 */
[----:B------:R-:W-:-:S03]  /*2740*/  IMAD.HI.U32 R5, R9, R5, RZ ;  /* 0x0000000509057227 */ /* 0x000fc600078e00ff */
[----:B------:R-:W4:Y:S01]  /*2750*/  LDC.64 R2, c[0x0][0xb28] ;  /* 0x0002ca00ff027b82 */ /* 0x000f220000000a00 */
[----:B-1----:R-:W-:-:S04]  /*2760*/  IMAD.HI.U32 R20, R8, R6, RZ ;  /* 0x0000000608147227 */ /* 0x002fc800078e00ff */
[----:B------:R-:W-:Y:S01]  /*2770*/  IMAD.HI.U32 R21, R10, R6, RZ ;  /* 0x000000060a157227 */ /* 0x000fe200078e00ff */
[----:B------:R-:W-:Y:S02]  /*2780*/  SHF.R.U32.HI R20, RZ, R7, R20 ;  /* 0x00000007ff147219 */ /* 0x000fe40000011614 */
[-C--:B--2---:R-:W-:Y:S02]  /*2790*/  SHF.R.U32.HI R19, RZ, R16.reuse, R19 ;  /* 0x00000010ff137219 */ /* 0x084fe40000011613 */
[----:B------:R-:W-:Y:S02]  /*27a0*/  SHF.R.U32.HI R5, RZ, R16, R5 ;  /* 0x00000010ff057219 */ /* 0x000fe40000011605 */
[----:B------:R-:W-:Y:S02]  /*27b0*/  SEL R19, R0, R19, !P0 ;  /* 0x0000001300137207 */ /* 0x000fe40004000000 */
[----:B------:R-:W-:Y:S02]  /*27c0*/  SHF.R.U32.HI R21, RZ, R7, R21 ;  /* 0x00000007ff157219 */ /* 0x000fe40000011615 */
[----:B---3--:R-:W-:-:S02]  /*27d0*/  ISETP.NE.AND P1, PT, R17, 0x1, PT ;  /* 0x000000011100780c */ /* 0x008fc40003f25270 */
[----:B------:R-:W-:Y:S02]  /*27e0*/  SEL R5, R9, R5, !P0 ;  /* 0x0000000509057207 */ /* 0x000fe40004000000 */
[----:B------:R-:W-:Y:S02]  /*27f0*/  SEL R20, R8, R20, !P1 ;  /* 0x0000001408147207 */ /* 0x000fe40004800000 */
[----:B------:R-:W-:Y:S01]  /*2800*/  SEL R21, R10, R21, !P1 ;  /* 0x000000150a157207 */ /* 0x000fe20004800000 */
[----:B----4-:R-:W-:-:S04]  /*2810*/  IMAD.HI.U32 R18, R19, R2, RZ ;  /* 0x0000000213127227 */ /* 0x010fc800078e00ff */
        /* <DEDUP_REMOVED lines=10> */
[----:B------:R-:W-:-:S04]  /*28c0*/  @!P0 IMAD.HI.U32 R7, R21, R2, RZ ;  /* 0x0000000215078227 */ /* 0x000fc800078e00ff */
[----:B------:R-:W-:Y:S01]  /*28d0*/  IMAD.MOV R2, RZ, RZ, -R6 ;  /* 0x000000ffff027224 */ /* 0x000fe200078e0a06 */
[----:B------:R-:W-:Y:S02]  /*28e0*/  @!P0 SHF.R.U32.HI R3, RZ, R3, R7 ;  /* 0x00000003ff038219 */ /* 0x000fe40000011607 */
[----:B------:R-:W-:Y:S01]  /*28f0*/  IADD3 R7, PT, PT, -R5, RZ, RZ ;  /* 0x000000ff05077210 */ /* 0x000fe20007ffe1ff */
[----:B------:R-:W-:Y:S01]  /*2900*/  IMAD R2, R26, R2, R5 ;  /* 0x000000021a027224 */ /* 0x000fe200078e0205 */
        /* <DEDUP_REMOVED lines=10> */
.L_x_34:
[----:B------:R-:W1:Y:S02]  /*29b0*/  LDCU UR8, c[0x0][0xb30] ;  /* 0x00016600ff0877ac */ /* 0x000e640008000800 */
[----:B-1----:R-:W-:-:S09]  /*29c0*/  UISETP.NE.AND UP0, UPT, UR8, 0x1, UPT ;  /* 0x000000010800788c */ /* 0x002fd2000bf05270 */
[----:B------:R-:W-:Y:S05]  /*29d0*/  BRA.U UP0, `(.L_x_35) ;  /* 0x0000000100407547 */ /* 0x000fea000b800000 */
[----:B------:R-:W1:Y:S08]  /*29e0*/  LDC.64 R4, c[0x0][0xb10] ;  /* 0x0002c400ff047b82 */ /* 0x000e700000000a00 */
[----:B------:R-:W2:Y:S08]  /*29f0*/  LDC.64 R2, c[0x0][0xb18] ;  /* 0x0002c600ff027b82 */ /* 0x000eb00000000a00 */
[----:B------:R-:W3:Y:S08]  /*2a00*/  LDC R6, c[0x0][0xb20] ;  /* 0x0002c800ff067b82 */ /* 0x000ef00000000800 */
[----:B------:R-:W4:Y:S01]  /*2a10*/  LDC R7, c[0x0][0xb0c] ;  /* 0x0002c300ff077b82 */ /* 0x000f220000000800 */
[----:B-1----:R-:W-:-:S05]  /*2a20*/  IMAD.HI.U32 R4, R10, R4, RZ ;  /* 0x000000040a047227 */ /* 0x002fca00078e00ff */
[----:B------:R-:W-:Y:S01]  /*2a30*/  SHF.R.U32.HI R4, RZ, R5, R4 ;  /* 0x00000005ff047219 */ /* 0x000fe20000011604 */
[----:B--2---:R-:W-:Y:S01]  /*2a40*/  IMAD.HI.U32 R3, R9, R3, RZ ;  /* 0x0000000309037227 */ /* 0x004fe200078e00ff */
[----:B------:R-:W-:-:S04]  /*2a50*/  ISETP.NE.AND P0, PT, R2, 0x1, PT ;  /* 0x000000010200780c */ /* 0x000fc80003f05270 */
[----:B---3--:R-:W-:-:S04]  /*2a60*/  SHF.R.U32.HI R3, RZ, R6, R3 ;  /* 0x00000006ff037219 */ /* 0x008fc80000011603 */
[----:B------:R-:W-:Y:S02]  /*2a70*/  SEL R3, R9, R3, !P0 ;  /* 0x0000000309037207 */ /* 0x000fe40004000000 */
[----:B----4-:R-:W-:-:S04]  /*2a80*/  ISETP.NE.AND P1, PT, R7, 0x1, PT ;  /* 0x000000010700780c */ /* 0x010fc80003f25270 */
[----:B------:R-:W-:-:S05]  /*2a90*/  SEL R4, R10, R4, !P1 ;  /* 0x000000040a047207 */ /* 0x000fca0004800000 */
[----:B------:R-:W-:Y:S02]  /*2aa0*/  IMAD.IADD R5, R3, 0x1, -R4 ;  /* 0x0000000103057824 */ /* 0x000fe400078e0a04 */
[----:B------:R-:W-:Y:S02]  /*2ab0*/  IMAD.IADD R3, R4, 0x1, -R3 ;  /* 0x0000000104037824 */ /* 0x000fe400078e0a03 */
[----:B------:R-:W-:Y:S02]  /*2ac0*/  IMAD R10, R5, R7, R10 ;  /* 0x00000007050a7224 */ /* 0x000fe400078e020a */
[----:B------:R-:W-:-:S07]  /*2ad0*/  IMAD R9, R3, R2, R9 ;  /* 0x0000000203097224 */ /* 0x000fce00078e0209 */
.L_x_35:
[----:B------:R-:W-:Y:S01]  /*2ae0*/  VIADD R14, R14, 0x1 ;  /* 0x000000010e0e7836 */ /* 0x000fe20000000000 */
[----:B------:R-:W-:Y:S01]  /*2af0*/  PLOP3.LUT P1, PT, PT, PT, PT, 0x80, 0x8 ;  /* 0x000000000008781c */ /* 0x000fe20003f2f070 */
[----:B------:R-:W-:Y:S02]  /*2b00*/  IMAD.IADD R60, R10, 0x1, R58 ;  /* 0x000000010a3c7824 */ /* 0x000fe400078e023a */
[----:B------:R-:W-:Y:S01]  /*2b10*/  IMAD.IADD R59, R9, 0x1, R47 ;  /* 0x00000001093b7824 */ /* 0x000fe200078e022f */
[----:B------:R-:W-:-:S04]  /*2b20*/  ISETP.NE.AND P0, PT, R14, 0x2, PT ;  /* 0x000000020e00780c */ /* 0x000fc80003f05270 */
[----:B------:R-:W-:Y:S02]  /*2b30*/  SEL R2, RZ, 0x1, P0 ;  /* 0x00000001ff027807 */ /* 0x000fe40000000000 */
[----:B------:R-:W-:Y:S02]  /*2b40*/  SEL R14, R14, RZ, P0 ;  /* 0x000000ff0e0e7207 */ /* 0x000fe40000000000 */
[----:B------:R-:W-:Y:S01]  /*2b50*/  LOP3.LUT R13, R13, R2, RZ, 0x3c, !PT ;  /* 0x000000020d0d7212 */ /* 0x000fe200078e3cff */
[----:B------:R-:W-:Y:S05]  /*2b60*/  @P2 BRA `(.L_x_36) ;  /* 0xfffffff000942947 */ /* 0x000fea000383ffff */
[----:B----4-:R-:W-:Y:S01]  /*2b70*/  HFMA2 R0, -RZ, RZ, 0, 0 ;  /* 0x00000000ff007431 */ /* 0x010fe200000001ff */
[----:B------:R-:W-:-:S12]  /*2b80*/  UIADD3 UR8, UPT, UPT, UR4, 0x248, URZ ;  /* 0x0000024804087890 */ /* 0x000fd8000fffe0ff */
.L_x_41:
[----:B------:R-:W-:Y:S01]  /*2b90*/  ULEA UR5, UR7, UR4, 0x3 ;  /* 0x0000000407057291 */ /* 0x000fe2000f8e18ff */
[----:B-1----:R-:W-:Y:S02]  /*2ba0*/  SHF.L.U32 R3, R15, 0x1f, RZ ;  /* 0x0000001f0f037819 */ /* 0x002fe400000006ff */
[----:B------:R-:W-:-:S06]  /*2bb0*/  ISETP.NE.AND P0, PT, R0, 0x48, PT ;  /* 0x000000480000780c */ /* 0x000fcc0003f05270 */
[----:B------:R-:W1:Y:S02]  /*2bc0*/  SYNCS.PHASECHK.TRANS64.TRYWAIT P1, [UR5+0x248], R3 ;  /* 0x00024803ff0075a7 */ /* 0x000e640008021105 */
[----:B-1----:R-:W-:Y:S05]  /*2bd0*/  @!P1 BRA `(.L_x_37) ;  /* 0x0000003800a49947 */ /* 0x002fea0003800000 */
.L_x_102:
[----:B------:R-:W-:Y:S05]  /*2be0*/  @!P0 EXIT ;  /* 0x000000000000894d */ /* 0x000fea0003800000 */
[----:B------:R-:W-:-:S04]  /*2bf0*/  UIADD3 UR6, UPT, UPT, UR7, 0x1, URZ ;  /* 0x0000000107067890 */ /* 0x000fc8000fffe0ff */
[----:B------:R-:W-:-:S04]  /*2c00*/  UISETP.NE.AND UP0, UPT, UR6, 0x49, UPT ;  /* 0x000000490600788c */ /* 0x000fc8000bf05270 */
[----:B------:R-:W-:Y:S02]  /*2c10*/  USEL UR9, URZ, 0x1, UP0 ;  /* 0x00000001ff097887 */ /* 0x000fe40008000000 */
[----:B------:R-:W-:-:S04]  /*2c20*/  USEL UR6, UR6, URZ, UP0 ;  /* 0x000000ff06067287 */ /* 0x000fc80008000000 */
[----:B------:R-:W-:Y:S01]  /*2c30*/  ULEA UR5, UR6, UR8, 0x3 ;  /* 0x0000000806057291 */ /* 0x000fe2000f8e18ff */
[----:B------:R-:W-:-:S04]  /*2c40*/  LOP3.LUT R15, R15, UR9, RZ, 0x3c, !PT ;  /* 0x000000090f0f7c12 */ /* 0x000fc8000f8e3cff */
[----:B-1----:R-:W-:-:S04]  /*2c50*/  SHF.L.U32 R3, R15, 0x1f, RZ ;  /* 0x0000001f0f037819 */ /* 0x002fc800000006ff */
[----:B------:R-:W1:Y:S02]  /*2c60*/  SYNCS.PHASECHK.TRANS64.TRYWAIT P0, [UR5], R3 ;  /* 0x00000003ff0075a7 */ /* 0x000e640008001105 */
[----:B-1----:R-:W-:Y:S05]  /*2c70*/  @!P0 BRA `(.L_x_38) ;  /* 0x0000003800948947 */ /* 0x002fea0003800000 */
.L_x_104:
        /* <DEDUP_REMOVED lines=9> */
.L_x_106:
        /* <DEDUP_REMOVED lines=9> */
.L_x_108:
[----:B------:R-:W-:Y:S01]  /*2da0*/  UIADD3 UR6, UPT, UPT, UR6, 0x1, URZ ;  /* 0x0000000106067890 */ /* 0x000fe2000fffe0ff */
[----:B------:R-:W-:-:S03]  /*2db0*/  IADD3 R0, PT, PT, R0, 0x4, RZ ;  /* 0x0000000400007810 */ /* 0x000fc60007ffe0ff */
[----:B------:R-:W-:-:S04]  /*2dc0*/  UISETP.NE.AND UP0, UPT, UR6, 0x49, UPT ;  /* 0x000000490600788c */ /* 0x000fc8000bf05270 */
[----:B------:R-:W-:Y:S02]  /*2dd0*/  USEL UR5, URZ, 0x1, UP0 ;  /* 0x00000001ff057887 */ /* 0x000fe40008000000 */
[----:B------:R-:W-:-:S04]  /*2de0*/  USEL UR7, UR6, URZ, UP0 ;  /* 0x000000ff06077287 */ /* 0x000fc80008000000 */
[----:B------:R-:W-:Y:S01]  /*2df0*/  LOP3.LUT R15, R15, UR5, RZ, 0x3c, !PT ;  /* 0x000000050f0f7c12 */ /* 0x000fe2000f8e3cff */
[----:B------:R-:W-:Y:S07]  /*2e00*/  BRA `(.L_x_41) ;  /* 0xfffffffc00607947 */ /* 0x000fee000383ffff */
.L_x_18:
[----:B------:R-:W-:-:S04]  /*2e10*/  UISETP.NE.AND UP1, UPT, UR37, URZ, UPT ;  /* 0x000000ff2500728c */ /* 0x000fc8000bf25270 */
[----:B------:R-:W-:-:S09]  /*2e20*/  UISETP.NE.OR UP1, UPT, UR8, 0x1, UP1 ;  /* 0x000000010800788c */ /* 0x000fd20008f25670 */
[----:B------:R-:W-:Y:S05]  /*2e30*/  BRA.U UP1, `(.L_x_42) ;  /* 0x0000000501487547 */ /* 0x000fea000b800000 */
[----:B------:R-:W-:Y:S01]  /*2e40*/  ISETP.NE.AND P2, PT, R2, RZ, PT ;  /* 0x000000ff0200720c */ /* 0x000fe20003f45270 */
[----:B------:R-:W-:Y:S01]  /*2e50*/  IMAD.MOV.U32 R12, RZ, RZ, 0x1 ;  /* 0x00000001ff0c7424 */ /* 0x000fe200078e00ff */
[----:B------:R-:W-:Y:S02]  /*2e60*/  CS2R R10, SRZ ;  /* 0x00000000000a7805 */ /* 0x000fe4000001ff00 */
[----:B------:R-:W-:Y:S01]  /*2e70*/  CS2R R8, SRZ ;  /* 0x0000000000087805 */ /* 0x000fe2000001ff00 */
[----:B------:R-:W-:Y:S01]  /*2e80*/  UMOV UR4, 0x400 ;  /* 0x0000040000047882 */ /* 0x000fe20000000000 */
[----:B------:R-:W-:Y:S01]  /*2e90*/  UMOV UR6, URZ ;  /* 0x000000ff00067c82 */ /* 0x000fe20008000000 */
[----:B------:R-:W-:-:S12]  /*2ea0*/  ULEA UR37, UR37, UR4, 0x18 ;  /* 0x0000000425257291 */ /* 0x000fd8000f8ec0ff */
.L_x_46:
[----:B------:R-:W-:Y:S02]  /*2eb0*/  LEA R0, R8, UR37, 0x3 ;  /* 0x0000002508007c11 */ /* 0x000fe4000f8e18ff */
[----:B------:R-:W-:-:S03]  /*2ec0*/  SHF.L.U32 R4, R9, 0x1f, RZ ;  /* 0x0000001f09047819 */ /* 0x000fc600000006ff */
[----:B------:R-:W-:Y:S01]  /*2ed0*/  VIADD R5, R0, 0x520 ;  /* 0x0000052000057836 */ /* 0x000fe20000000000 */
[----:B------:R-:W1:Y:S02]  /*2ee0*/  SYNCS.PHASECHK.TRANS64.TRYWAIT P0, [R0+URZ+0x510], R4 ;  /* 0x00051004000075a7 */ /* 0x000e6400080011ff */
[----:B-1----:R-:W-:Y:S05]  /*2ef0*/  @!P0 BRA `(.L_x_43) ;  /* 0x00000038003c8947 */ /* 0x002fea0003800000 */
.L_x_109:
[----:B------:R-:W-:Y:S01]  /*2f00*/  ULEA UR5, UR6, UR37, 0x3 ;  /* 0x0000002506057291 */ /* 0x000fe2000f8e18ff */
[----:B-1----:R-:W-:Y:S01]  /*2f10*/  PRMT R0, RZ, 0x654, R5 ;  /* 0x00000654ff007816 */ /* 0x002fe20000000005 */
[----:B------:R-:W-:Y:S01]  /*2f20*/  @!P2 IMAD.MOV.U32 R4, RZ, RZ, 0x10 ;  /* 0x00000010ff04a424 */ /* 0x000fe200078e00ff */
[----:B------:R-:W-:Y:S01]  /*2f30*/  SHF.L.U32 R5, R12, 0x1f, RZ ;  /* 0x0000001f0c057819 */ /* 0x000fe200000006ff */
[----:B------:R-:W-:Y:S01]  /*2f40*/  UIADD3 UR4, UPT, UPT, UR5, 0x4b0, URZ ;  /* 0x000004b005047890 */ /* 0x000fe2000fffe0ff */
[----:B------:R1:W-:Y:S05]  /*2f50*/  SYNCS.ARRIVE.TRANS64.RED.A1T0 RZ, [R0+URZ], RZ ;  /* 0x000000ff00ff79a7 */ /* 0x0003ea00081004ff */
[----:B------:R-:W-:Y:S01]  /*2f60*/  IMAD.U32 R6, RZ, RZ, UR4 ;  /* 0x00000004ff067e24 */ /* 0x000fe2000f8e00ff */
[----:B------:R-:W2:Y:S04]  /*2f70*/  SYNCS.PHASECHK.TRANS64.TRYWAIT P0, [UR5+0x4c0], R5 ;  /* 0x0004c005ff0075a7 */ /* 0x000ea80008001105 */
[----:B------:R-:W-:Y:S01]  /*2f80*/  PRMT R6, R2, 0x654, R6 ;  /* 0x0000065402067816 */ /* 0x000fe20000000006 */
[----:B-12---:R-:W-:Y:S06]  /*2f90*/  @!P0 BRA `(.L_x_44) ;  /* 0x0000003800288947 */ /* 0x006fec0003800000 */
.L_x_111:
[----:B------:R-:W-:Y:S01]  /*2fa0*/  ULEA UR4, UR6, UR37, 0x4 ;  /* 0x0000002506047291 */ /* 0x000fe2000f8e20ff */
[----:B------:R-:W-:Y:S01]  /*2fb0*/  SEL R3, R6, R3, !P2 ;  /* 0x0000000306037207 */ /* 0x000fe20005000000 */
[----:B------:R-:W-:Y:S01]  /*2fc0*/  UIADD3 UR5, UPT, UPT, UR5, 0x4b0, URZ ;  /* 0x000004b005057890 */ /* 0x000fe2000fffe0ff */
[----:B-1----:R-:W-:Y:S01]  /*2fd0*/  LEA R0, R11, UR37, 0x3 ;  /* 0x000000250b007c11 */ /* 0x002fe2000f8e18ff */
[----:B------:R-:W-:Y:S01]  /*2fe0*/  UIADD3 UR4, UPT, UPT, UR4, 0x540, URZ ;  /* 0x0000054004047890 */ /* 0x000fe2000fffe0ff */
[----:B------:R1:W-:Y:S01]  /*2ff0*/  @!P2 SYNCS.ARRIVE.TRANS64.RED RZ, [R3+URZ], R4 ;  /* 0x0000000403ffa9a7 */ /* 0x0003e200080004ff */
[----:B------:R-:W-:Y:S01]  /*3000*/  UIADD3 UR6, UPT, UPT, UR6, 0x1, URZ ;  /* 0x0000000106067890 */ /* 0x000fe2000fffe0ff */
[----:B------:R-:W-:-:S03]  /*3010*/  VIADD R8, R8, 0x1 ;  /* 0x0000000108087836 */ /* 0x000fc60000000000 */
[----:B------:R-:W-:Y:S02]  /*3020*/  UISETP.NE.AND UP0, UPT, UR6, 0x2, UPT ;  /* 0x000000020600788c */ /* 0x000fe4000bf05270 */
[----:B------:R-:W-:Y:S01]  /*3030*/  ISETP.NE.AND P0, PT, R8, 0x2, PT ;  /* 0x000000020800780c */ /* 0x000fe20003f05270 */
[----:B------:R-:W-:Y:S06]  /*3040*/  UGETNEXTWORKID.BROADCAST [UR4], [UR5] ;  /* 0x00000000040073ca */ /* 0x000fec0008000100 */
[----:B------:R-:W-:Y:S02]  /*3050*/  USEL UR4, URZ, 0x1, UP0 ;  /* 0x00000001ff047887 */ /* 0x000fe40008000000 */
[----:B------:R-:W-:-:S04]  /*3060*/  USEL UR6, UR6, URZ, UP0 ;  /* 0x000000ff06067287 */ /* 0x000fc80008000000 */
[----:B------:R-:W-:Y:S02]  /*3070*/  LOP3.LUT R12, R12, UR4, RZ, 0x3c, !PT ;  /* 0x000000040c0c7c12 */ /* 0x000fe4000f8e3cff */
[----:B-1----:R-:W-:-:S04]  /*3080*/  SHF.L.U32 R4, R10, 0x1f, RZ ;  /* 0x0000001f0a047819 */ /* 0x002fc800000006ff */
[----:B------:R-:W1:Y:S02]  /*3090*/  SYNCS.PHASECHK.TRANS64.TRYWAIT P1, [R0+URZ+0x4b0], R4 ;  /* 0x0004b004000075a7 */ /* 0x000e6400080211ff */
[----:B-1----:R-:W-:Y:S05]  /*30a0*/  @!P1 BRA `(.L_x_45) ;  /* 0x0000003400fc9947 */ /* 0x002fea0003800000 */
.L_x_112:
[C---:B-1----:R-:W-:Y:S01]  /*30b0*/  LEA R4, R11.reuse, UR37, 0x4 ;  /* 0x000000250b047c11 */ /* 0x042fe2000f8e20ff */
[----:B------:R-:W-:Y:S01]  /*30c0*/  VIADD R0, R0, 0x4c0 ;  /* 0x000004c000007836 */ /* 0x000fe20000000000 */
[----:B------:R-:W-:Y:S01]  /*30d0*/  SEL R8, R8, RZ, P0 ;  /* 0x000000ff08087207 */ /* 0x000fe20000000000 */
[----:B------:R-:W-:-:S03]  /*30e0*/  VIADD R11, R11, 0x1 ;  /* 0x000000010b0b7836 */ /* 0x000fc60000000000 */
[----:B------:R-:W1:Y:S01]  /*30f0*/  LDS.128 R4, [R4+0x540] ;  /* 0x0005400004047984 */ /* 0x000e620000000c00 */
[----:B------:R-:W-:Y:S02]  /*3100*/  PRMT R0, RZ, 0x654, R0 ;  /* 0x00000654ff007816 */ /* 0x000fe40000000000 */
[C---:B------:R-:W-:Y:S01]  /*3110*/  ISETP.NE.AND P1, PT, R11.reuse, 0x2, PT ;  /* 0x000000020b00780c */ /* 0x040fe20003f25270 */
[----:B------:R-:W-:Y:S01]  /*3120*/  @!PT LDS RZ, [RZ] ;  /* 0x00000000fffff984 */ /* 0x000fe20000000800 */
[----:B------:R-:W-:Y:S01]  /*3130*/  @!PT LDS RZ, [RZ] ;  /* 0x00000000fffff984 */ /* 0x000fe20000000800 */
[----:B------:R-:W-:Y:S01]  /*3140*/  @!PT LDS RZ, [RZ] ;  /* 0x00000000fffff984 */ /* 0x000fe20000000800 */
[----:B------:R-:W-:Y:S01]  /*3150*/  @!PT LDS RZ, [RZ] ;  /* 0x00000000fffff984 */ /* 0x000fe20000000800 */
[----:B------:R2:W-:Y:S06]  /*3160*/  MEMBAR.ALL.CTA ;  /* 0x0000000000007992 */ /* 0x0005ec0000008000 */
[----:B--2---:R-:W2:Y:S01]  /*3170*/  FENCE.VIEW.ASYNC.S ;  /* 0x00000000000073c6 */ /* 0x004ea20000000000 */
[----:B------:R-:W-:Y:S01]  /*3180*/  SEL R11, R11, RZ, P1 ;  /* 0x000000ff0b0b7207 */ /* 0x000fe20000800000 */
[----:B--2---:R2:W-:Y:S01]  /*3190*/  SYNCS.ARRIVE.TRANS64.RED.A1T0 RZ, [R0+URZ], RZ ;  /* 0x000000ff00ff79a7 */ /* 0x0045e200081004ff */
[----:B-1----:R-:W-:-:S02]  /*31a0*/  LOP3.LUT P3, RZ, R6, 0x1, RZ, 0xc0, !PT ;  /* 0x0000000106ff7812 */ /* 0x002fc4000786c0ff */
[----:B------:R-:W-:-:S04]  /*31b0*/  SEL R4, RZ, 0x1, P1 ;  /* 0x00000001ff047807 */ /* 0x000fc80000800000 */
[----:B------:R-:W-:Y:S02]  /*31c0*/  LOP3.LUT R10, R10, R4, RZ, 0x3c, !PT ;  /* 0x000000040a0a7212 */ /* 0x000fe400078e3cff */
[----:B--2---:R-:W-:-:S04]  /*31d0*/  SEL R0, RZ, 0x1, P0 ;  /* 0x00000001ff007807 */ /* 0x004fc80000000000 */
[----:B------:R-:W-:Y:S01]  /*31e0*/  LOP3.LUT R9, R9, R0, RZ, 0x3c, !PT ;  /* 0x0000000009097212 */ /* 0x000fe200078e3cff */
[----:B------:R-:W-:Y:S06]  /*31f0*/  @P3 BRA `(.L_x_46) ;  /* 0xfffffffc002c3947 */ /* 0x000fec000383ffff */
[----:B------:R-:W-:Y:S01]  /*3200*/  ULEA UR5, UR6, UR37, 0x3 ;  /* 0x0000002506057291 */ /* 0x000fe2000f8e18ff */
[----:B------:R-:W-:-:S08]  /*3210*/  SHF.L.U32 R2, R12, 0x1f, RZ ;  /* 0x0000001f0c027819 */ /* 0x000fd000000006ff */
[----:B------:R-:W1:Y:S02]  /*3220*/  SYNCS.PHASECHK.TRANS64 P0, [UR5+0x4c0], R2 ;  /* 0x0004c002ff0075a7 */ /* 0x000e640008001005 */
[----:B-1----:R-:W-:Y:S05]  /*3230*/  @P0 BRA `(.L_x_47) ;  /* 0x0000000000080947 */ /* 0x002fea0003800000 */
[----:B------:R-:W1:Y:S02]  /*3240*/  SYNCS.PHASECHK.TRANS64.TRYWAIT P0, [UR5+0x4c0], R2 ;  /* 0x0004c002ff0075a7 */ /* 0x000e640008001105 */
[----:B-1----:R-:W-:Y:S05]  /*3250*/  @!P0 BRA `(.L_x_48) ;  /* 0x0000003400a48947 */ /* 0x002fea0003800000 */
.L_x_47:
[----:B------:R-:W-:-:S04]  /*3260*/  UIADD3 UR4, UPT, UPT, UR6, 0x1, URZ ;  /* 0x0000000106047890 */ /* 0x000fc8000fffe0ff */
[----:B------:R-:W-:-:S04]  /*3270*/  UISETP.NE.AND UP0, UPT, UR4, 0x2, UPT ;  /* 0x000000020400788c */ /* 0x000fc8000bf05270 */
[----:B------:R-:W-:Y:S02]  /*3280*/  USEL UR7, URZ, 0x1, UP0 ;  /* 0x00000001ff077887 */ /* 0x000fe40008000000 */
[----:B------:R-:W-:-:S04]  /*3290*/  USEL UR4, UR4, URZ, UP0 ;  /* 0x000000ff04047287 */ /* 0x000fc80008000000 */
[----:B------:R-:W-:Y:S01]  /*32a0*/  ULEA UR4, UR4, UR37, 0x3 ;  /* 0x0000002504047291 */ /* 0x000fe2000f8e18ff */
[----:B-1----:R-:W-:-:S04]  /*32b0*/  LOP3.LUT R2, R12, UR7, RZ, 0x3c, !PT ;  /* 0x000000070c027c12 */ /* 0x002fc8000f8e3cff */
[----:B------:R-:W-:-:S04]  /*32c0*/  SHF.L.U32 R0, R2, 0x1f, RZ ;  /* 0x0000001f02007819 */ /* 0x000fc800000006ff */
[----:B------:R-:W1:Y:S02]  /*32d0*/  SYNCS.PHASECHK.TRANS64 P0, [UR4+0x4c0], R0 ;  /* 0x0004c000ff0075a7 */ /* 0x000e640008001004 */
[----:B-1----:R-:W-:Y:S05]  /*32e0*/  @P0 EXIT ;  /* 0x000000000000094d */ /* 0x002fea0003800000 */
[----:B------:R-:W-:Y:S02]  /*32f0*/  SHF.L.U32 R2, R2, 0x1f, RZ ;  /* 0x0000001f02027819 */ /* 0x000fe400000006ff */
[----:B------:R-:W-:-:S07]  /*3300*/  MOV R0, UR4 ;  /* 0x0000000400007c02 */ /* 0x000fce0008000f00 */
.L_x_49:
[----:B-1----:R1:W2:Y:S02]  /*3310*/  SYNCS.PHASECHK.TRANS64.TRYWAIT P0, [R0+URZ+0x4c0], R2 ;  /* 0x0004c002000075a7 */ /* 0x0022a400080011ff */
[----:B--2---:R-:W-:Y:S05]  /*3320*/  @!P0 NANOSLEEP.SYNCS 0x989680 ;  /* 0x009896800000895d */ /* 0x004fea0003900000 */
[----:B------:R-:W2:Y:S02]  /*3330*/  @!P0 SYNCS.PHASECHK.TRANS64 P0, [R0+URZ+0x4c0], R2 ;  /* 0x0004c002000085a7 */ /* 0x000ea400080010ff */
[----:B--2---:R-:W-:Y:S05]  /*3340*/  @P0 EXIT ;  /* 0x000000000000094d */ /* 0x004fea0003800000 */
[----:B------:R-:W-:Y:S05]  /*3350*/  BRA `(.L_x_49) ;  /* 0xfffffffc00ec7947 */ /* 0x000fea000383ffff */
.L_x_42:
[----:B------:R-:W-:-:S09]  /*3360*/  UISETP.NE.AND UP1, UPT, UR8, URZ, UPT ;  /* 0x000000ff0800728c */ /* 0x000fd2000bf25270 */
[----:B------:R-:W-:Y:S05]  /*3370*/  BRA.U UP1, `(.L_x_50) ;  /* 0x0000000d01787547 */ /* 0x000fea000b800000 */
[----:B------:R-:W-:Y:S01]  /*3380*/  UMOV UR4, 0x40 ;  /* 0x0000004000047882 */ /* 0x000fe20000000000 */
[----:B------:R-:W-:Y:S01]  /*3390*/  NOP ;  /* 0x0000000000007918 */ /* 0x000fe20000000000 */
[----:B------:R-:W-:Y:S01]  /*33a0*/  ULEA UR4, UR37, UR4, 0x18 ;  /* 0x0000000425047291 */ /* 0x000fe2000f8ec0ff */
[----:B------:R-:W-:Y:S02]  /*33b0*/  UMOV UR5, 0x400 ;  /* 0x0000040000057882 */ /* 0x000fe40000000000 */
[----:B------:R-:W-:-:S06]  /*33c0*/  ULEA UR37, UR37, UR5, 0x18 ;  /* 0x0000000525257291 */ /* 0x000fcc000f8ec0ff */
[----:B------:R-:W1:Y:S02]  /*33d0*/  LDS.U8 R0, [UR4+0x1c] ;  /* 0x00001c04ff007984 */ /* 0x000e640008000000 */
[----:B-1----:R-:W-:-:S13]  /*33e0*/  ISETP.NE.AND P0, PT, R0, RZ, PT ;  /* 0x000000ff0000720c */ /* 0x002fda0003f05270 */
[----:B------:R-:W-:Y:S05]  /*33f0*/  @P0 BRA `(.L_x_51) ;  /* 0x0000000000580947 */ /* 0x000fea0003800000 */
[----:B------:R-:W-:-:S13]  /*3400*/  ELECT P0, URZ, PT ;  /* 0x0000000000ff782f */ /* 0x000fda0003800000 */
[----:B------:R-:W-:Y:S05]  /*3410*/  @!P0 BRA `(.L_x_52) ;  /* 0x0000000000608947 */ /* 0x000fea0003800000 */
[----:B------:R-:W-:Y:S01]  /*3420*/  UMOV UR5, 0x10 ;  /* 0x0000001000057882 */ /* 0x000fe20000000000 */
[----:B------:R-:W-:Y:S01]  /*3430*/  HFMA2 R0, -RZ, RZ, 0, 5.9604644775390625e-08 ;  /* 0x00000001ff007431 */ /* 0x000fe200000001ff */
[----:B------:R-:W-:-:S03]  /*3440*/  MOV R2, 0xffff ;  /* 0x0000ffff00027802 */ /* 0x000fc60000000f00 */
[----:B------:R-:W-:Y:S04]  /*3450*/  DEPBAR.LE SB1, 0x36 ;  /* 0x00009d800000791a */ /* 0x000fe80000000000 */
[----:B------:R-:W1:Y:S02]  /*3460*/  UTCATOMSWS.FIND_AND_SET.ALIGN UP0, UR5, UR5 ;  /* 0x00000005000575e3 */ /* 0x000e640008000800 */
[----:B-1----:R-:W-:Y:S01]  /*3470*/  MOV R3, UR5 ;  /* 0x0000000500037c02 */ /* 0x002fe20008000f00 */
[----:B------:R-:W-:Y:S06]  /*3480*/  BRA.U UP0, `(.L_x_53) ;  /* 0x0000000100187547 */ /* 0x000fec000b800000 */
.L_x_54:
[----:B------:R-:W-:Y:S05]  /*3490*/  NANOSLEEP 0x64 ;  /* 0x000000640000795d */ /* 0x000fea0003800000 */
[----:B------:R-:W-:-:S05]  /*34a0*/  UMOV UR5, 0x10 ;  /* 0x0000001000057882 */ /* 0x000fca0000000000 */
[----:B------:R-:W-:Y:S04]  /*34b0*/  DEPBAR.LE SB1, 0x36 ;  /* 0x00009d800000791a */ /* 0x000fe80000000000 */
[----:B------:R-:W1:Y:S02]  /*34c0*/  UTCATOMSWS.FIND_AND_SET.ALIGN UP0, UR5, UR5 ;  /* 0x00000005000575e3 */ /* 0x000e640008000800 */
[----:B-1----:R-:W-:Y:S01]  /*34d0*/  MOV R3, UR5 ;  /* 0x0000000500037c02 */ /* 0x002fe20008000f00 */
[----:B------:R-:W-:Y:S05]  /*34e0*/  BRA.U !UP0, `(.L_x_54) ;  /* 0xfffffffd08e87547 */ /* 0x000fea000b83ffff */
.L_x_53:
[-C--:B------:R-:W-:Y:S02]  /*34f0*/  SHF.L.U32 R2, R2, R3.reuse, RZ ;  /* 0x0000000302027219 */ /* 0x080fe400000006ff */
[----:B------:R-:W-:Y:S01]  /*3500*/  SHF.L.U32 R0, R0, R3, RZ ;  /* 0x0000000300007219 */ /* 0x000fe200000006ff */
[----:B------:R-:W-:Y:S02]  /*3510*/  IMAD.SHL.U32 R3, R3, 0x20, RZ ;  /* 0x0000002003037824 */ /* 0x000fe400078e00ff */
[----:B------:R1:W-:Y:S04]  /*3520*/  ATOMS.OR RZ, [UR4+0x14], R2 ;  /* 0x00001402ffff798c */ /* 0x0003e8000b000004 */
[----:B------:R1:W-:Y:S04]  /*3530*/  ATOMS.OR RZ, [UR4+0x18], R0 ;  /* 0x00001800ffff798c */ /* 0x0003e8000b000004 */
[----:B------:R1:W-:Y:S01]  /*3540*/  STS [UR37+0x560], R3 ;  /* 0x00056003ff007988 */ /* 0x0003e20008000825 */
[----:B------:R-:W-:Y:S05]  /*3550*/  BRA `(.L_x_52) ;  /* 0x0000000000107947 */ /* 0x000fea0003800000 */
.L_x_51:
[----:B------:R-:W-:Y:S02]  /*3560*/  MOV R0, 0xffffffff ;  /* 0xffffffff00007802 */ /* 0x000fe40000000f00 */
[----:B------:R-:W-:-:S03]  /*3570*/  MOV R2, 0x35a0 ;  /* 0x000035a000027802 */ /* 0x000fc60000000f00 */
[----:B------:R1:W-:Y:S04]  /*3580*/  STS [UR37+0x560], R0 ;  /* 0x00056000ff007988 */ /* 0x0003e80008000825 */
[----:B-1-3-5:R-:W-:Y:S05]  /*3590*/  CALL.REL.NOINC `($__internal_1_$__cuda_sm10x_tcgen05_guardrail_trap_phase_invalid_during_alloc) ;  /* 0x0000003800207944 */ /* 0x02afea0003c00000 */
.L_x_52:
[----:B------:R-:W-:Y:S05]  /*35a0*/  WARPSYNC.ALL ;  /* 0x0000000000007948 */ /* 0x000fea0003800000 */
[----:B------:R-:W2:Y:S01]  /*35b0*/  S2UR UR6, SR_CgaCtaId ;  /* 0x00000000000679c3 */ /* 0x000ea20000008800 */
[----:B------:R-:W-:Y:S01]  /*35c0*/  UMOV UR4, 0x400 ;  /* 0x0000040000047882 */ /* 0x000fe20000000000 */
[----:B------:R-:W-:-:S06]  /*35d0*/  NOP ;  /* 0x0000000000007918 */ /* 0x000fcc0000000000 */
[----:B------:R-:W-:Y:S06]  /*35e0*/  BAR.ARV 0x6, 0xa0 ;  /* 0x0182800000007b1d */ /* 0x000fec0000002000 */
[----:B------:R-:W4:Y:S01]  /*35f0*/  LDCU UR7, c[0x0][0x38c] ;  /* 0x00007180ff0777ac */ /* 0x000f220008000800 */
[----:B------:R-:W-:Y:S01]  /*3600*/  IMAD.MOV.U32 R11, RZ, RZ, 0x1 ;  /* 0x00000001ff0b7424 */ /* 0x000fe200078e00ff */
[----:B------:R-:W-:Y:S01]  /*3610*/  CS2R R8, SRZ ;  /* 0x0000000000087805 */ /* 0x000fe2000001ff00 */
[----:B------:R-:W-:Y:S01]  /*3620*/  IMAD.MOV.U32 R10, RZ, RZ, RZ ;  /* 0x000000ffff0a7224 */ /* 0x000fe200078e00ff */
[----:B------:R-:W-:Y:S01]  /*3630*/  UMOV UR18, URZ ;  /* 0x000000ff00127c82 */ /* 0x000fe20008000000 */
[----:B------:R-:W-:Y:S01]  /*3640*/  UMOV UR17, URZ ;  /* 0x000000ff00117c82 */ /* 0x000fe20008000000 */
[----:B------:R-:W-:Y:S01]  /*3650*/  UMOV UR20, 0x0 ;  /* 0x0000000000147882 */ /* 0x000fe20000000000 */
[----:B------:R-:W-:Y:S01]  /*3660*/  UMOV UR21, 0x40804a0 ;  /* 0x040804a000157882 */ /* 0x000fe20000000000 */
[----:B--2---:R-:W-:Y:S01]  /*3670*/  ULEA UR6, UR6, UR4, 0x18 ;  /* 0x0000000406067291 */ /* 0x004fe2000f8ec0ff */
[----:B------:R-:W2:Y:S03]  /*3680*/  LDCU UR4, c[0x0][0x38c] ;  /* 0x00007180ff0477ac */ /* 0x000ea60008000800 */
[----:B------:R-:W-:-:S02]  /*3690*/  UIADD3 UR11, UPT, UPT, UR6, 0x1700, URZ ;  /* 0x00001700060b7890 */ /* 0x000fc4000fffe0ff */
[----:B----4-:R-:W-:-:S03]  /*36a0*/  UIADD3 UR7, UPT, UPT, UR7, 0x1f, URZ ;  /* 0x0000001f07077890 */ /* 0x010fc6000fffe0ff */
[----:B-1----:R-:W1:Y:S01]  /*36b0*/  LDS R0, [UR6+0x560] ;  /* 0x00056006ff007984 */ /* 0x002e620008000800 */
[----:B------:R-:W-:Y:S02]  /*36c0*/  UIADD3 UR12, UPT, UPT, UR6, 0x25f00, URZ ;  /* 0x00025f00060c7890 */ /* 0x000fe4000fffe0ff */
[----:B------:R-:W-:Y:S02]  /*36d0*/  USHF.R.S32.HI UR5, URZ, 0x1f, UR7 ;  /* 0x0000001fff057899 */ /* 0x000fe40008011407 */
[----:B------:R-:W-:Y:S02]  /*36e0*/  USHF.R.U32.HI UR11, URZ, 0x4, UR11 ;  /* 0x00000004ff0b7899 */ /* 0x000fe4000801160b */
[----:B------:R-:W-:Y:S02]  /*36f0*/  ULEA.HI UR5, UR5, UR7, URZ, 0x5 ;  /* 0x0000000705057291 */ /* 0x000fe4000f8f28ff */
[----:B------:R-:W-:Y:S02]  /*3700*/  USHF.R.U32.HI UR12, URZ, 0x4, UR12 ;  /* 0x00000004ff0c7899 */ /* 0x000fe4000801160c */
[----:B------:R-:W-:-:S02]  /*3710*/  USHF.R.S32.HI UR5, URZ, 0x5, UR5 ;  /* 0x00000005ff057899 */ /* 0x000fc40008011405 */
[----:B------:R-:W-:Y:S02]  /*3720*/  ULOP3.LUT UR11, UR11, 0x3fff, URZ, 0xc0, !UPT ;  /* 0x00003fff0b0b7892 */ /* 0x000fe4000f8ec0ff */
[----:B------:R-:W-:Y:S02]  /*3730*/  UISETP.LT.AND UP0, UPT, UR5, 0x1, UPT ;  /* 0x000000010500788c */ /* 0x000fe4000bf01270 */
[----:B------:R-:W-:Y:S02]  /*3740*/  ULOP3.LUT UR12, UR12, 0x3fff, URZ, 0xc0, !UPT ;  /* 0x00003fff0c0c7892 */ /* 0x000fe4000f8ec0ff */
[----:B------:R-:W-:Y:S02]  /*3750*/  USEL UR10, UR5, 0x1, !UP0 ;  /* 0x00000001050a7887 */ /* 0x000fe4000c000000 */
[----:B------:R-:W-:Y:S02]  /*3760*/  ULOP3.LUT UR11, UR11, 0x10000, URZ, 0xfc, !UPT ;  /* 0x000100000b0b7892 */ /* 0x000fe4000f8efcff */
[----:B------:R-:W-:-:S02]  /*3770*/  ULOP3.LUT UR12, UR12, 0x10000, URZ, 0xfc, !UPT ;  /* 0x000100000c0c7892 */ /* 0x000fc4000f8efcff */
[----:B------:R-:W-:Y:S02]  /*3780*/  UIADD3 UR10, UPT, UPT, -UR10, URZ, URZ ;  /* 0x000000ff0a0a7290 */ /* 0x000fe4000fffe1ff */
[----:B--2---:R-:W-:Y:S01]  /*3790*/  UISETP.GE.AND UP3, UPT, UR4, 0x1, UPT ;  /* 0x000000010400788c */ /* 0x004fe2000bf66270 */
[----:B-1----:R-:W-:-:S15]  /*37a0*/  R2UR UR19, R0 ;  /* 0x00000000001372ca */ /* 0x002fde00000e0000 */
.L_x_61:
[----:B------:R-:W-:Y:S02]  /*37b0*/  LEA R0, R10, UR6, 0x3 ;  /* 0x000000060a007c11 */ /* 0x000fe4000f8e18ff */
[----:B------:R-:W-:Y:S02]  /*37c0*/  SHF.L.U32 R2, R9, 0x1f, RZ ;  /* 0x0000001f09027819 */ /* 0x000fe400000006ff */
[----:B------:R-:W-:Y:S01]  /*37d0*/  PLOP3.LUT P0, PT, PT, PT, UP3, 0x80, 0x8 ;  /* 0x000000000008781c */ /* 0x000fe20003f0f038 */
[----:B------:R-:W-:Y:S01]  /*37e0*/  VIADD R3, R0, 0x4c0 ;  /* 0x000004c000037836 */ /* 0x000fe20000000000 */
[----:B-1----:R-:W1:Y:S02]  /*37f0*/  SYNCS.PHASECHK.TRANS64.TRYWAIT P1, [R0+URZ+0x4b0], R2 ;  /* 0x0004b002000075a7 */ /* 0x002e6400080211ff */
[----:B-1----:R-:W-:Y:S09]  /*3800*/  @!P1 BRA `(.L_x_55) ;  /* 0x0000003000509947 */ /* 0x002ff20003800000 */
.L_x_114:
[----:B------:R-:W-:Y:S01]  /*3810*/  LEA R4, R10, UR6, 0x4 ;  /* 0x000000060a047c11 */ /* 0x000fe2000f8e20ff */
[----:B------:R-:W-:Y:S01]  /*3820*/  @UP3 ULEA UR4, UR17, UR6, 0x3 ;  /* 0x0000000611043291 */ /* 0x000fe2000f8e18ff */
[----:B------:R-:W-:Y:S01]  /*3830*/  PLOP3.LUT P1, PT, PT, PT, PT, 0x80, 0x8 ;  /* 0x000000000008781c */ /* 0x000fe20003f2f070 */
[----:B------:R-:W-:Y:S01]  /*3840*/  ULEA UR9, UR18, UR6, 0x3 ;  /* 0x0000000612097291 */ /* 0x000fe2000f8e18ff */
[----:B------:R-:W-:Y:S02]  /*3850*/  PRMT R3, RZ, 0x654, R3 ;  /* 0x00000654ff037816 */ /* 0x000fe40000000003 */
[----:B------:R-:W2:Y:S01]  /*3860*/  LDS.128 R4, [R4+0x540] ;  /* 0x0005400004047984 */ /* 0x000ea20000000c00 */
[----:B-1----:R-:W-:Y:S02]  /*3870*/  @P0 SHF.L.U32 R2, R8, 0x1f, RZ ;  /* 0x0000001f08020819 */ /* 0x002fe400000006ff */
[----:B------:R-:W-:Y:S01]  /*3880*/  SHF.L.U32 R0, R11, 0x1f, RZ ;  /* 0x0000001f0b007819 */ /* 0x000fe200000006ff */
[----:B------:R-:W-:Y:S01]  /*3890*/  @!PT LDS RZ, [RZ] ;  /* 0x00000000fffff984 */ /* 0x000fe20000000800 */
[----:B------:R-:W-:Y:S01]  /*38a0*/  @!PT LDS RZ, [RZ] ;  /* 0x00000000fffff984 */ /* 0x000fe20000000800 */
[----:B------:R-:W-:Y:S01]  /*38b0*/  @!PT LDS RZ, [RZ] ;  /* 0x00000000fffff984 */ /* 0x000fe20000000800 */
[----:B------:R-:W-:Y:S01]  /*38c0*/  @!PT LDS RZ, [RZ] ;  /* 0x00000000fffff984 */ /* 0x000fe20000000800 */
[----:B------:R1:W-:Y:S06]  /*38d0*/  MEMBAR.ALL.CTA ;  /* 0x0000000000007992 */ /* 0x0003ec0000008000 */
[----:B-1----:R-:W1:Y:S02]  /*38e0*/  FENCE.VIEW.ASYNC.S ;  /* 0x00000000000073c6 */ /* 0x002e640000000000 */
[----:B-1----:R1:W-:Y:S01]  /*38f0*/  SYNCS.ARRIVE.TRANS64.RED.A1T0 RZ, [R3+URZ], RZ ;  /* 0x000000ff03ff79a7 */ /* 0x0023e200081004ff */
[----:B------:R1:W4:Y:S01]  /*3900*/  @P0 SYNCS.PHASECHK.TRANS64.TRYWAIT P1, [UR4], R2 ;  /* 0x00000002ff0005a7 */ /* 0x0003220008021104 */
[----:B------:R-:W3:Y:S02]  /*3910*/  SYNCS.PHASECHK.TRANS64.TRYWAIT P0, [UR9+0x4f0], R0 ;  /* 0x0004f000ff0075a7 */ /* 0x000ee40008001109 */
[----:B-1234-:R-:W-:Y:S05]  /*3920*/  @!P0 BRA `(.L_x_56) ;  /* 0x00000030001c8947 */ /* 0x01efea0003800000 */
.L_x_116:
[----:B------:R-:W-:Y:S01]  /*3930*/  IADD3 R10, PT, PT, R10, 0x1, RZ ;  /* 0x000000010a0a7810 */ /* 0x000fe20007ffe0ff */
[----:B------:R-:W-:Y:S06]  /*3940*/  BRA.U !UP3, `(.L_x_57) ;  /* 0x000000010ba07547 */ /* 0x000fec000b800000 */
[----:B------:R-:W-:Y:S02]  /*3950*/  ULEA.HI UR8, UR18, UR18, URZ, 0x1 ;  /* 0x0000001212087291 */ /* 0x000fe4000f8f08ff */
[----:B------:R-:W-:Y:S02]  /*3960*/  UPLOP3.LUT UP4, UPT, UPT, UPT, UPT, 0x40, 0x4 ;  /* 0x000000000004789c */ /* 0x000fe40003f8e870 */
[----:B------:R-:W-:Y:S02]  /*3970*/  USHF.L.U32 UR4, UR8, 0x4, URZ ;  /* 0x0000000408047899 */ /* 0x000fe400080006ff */
[----:B------:R-:W-:Y:S02]  /*3980*/  ULOP3.LUT UR8, UR8, 0xffe, URZ, 0xc0, !UPT ;  /* 0x00000ffe08087892 */ /* 0x000fe4000f8ec0ff */
[----:B------:R-:W-:Y:S02]  /*3990*/  ULOP3.LUT UR4, UR4, 0xffffffe0, URZ, 0xc0, !UPT ;  /* 0xffffffe004047892 */ /* 0x000fe4000f8ec0ff */
[----:B------:R-:W-:-:S02]  /*39a0*/  UIADD3 UR8, UPT, UPT, -UR8, UR18, URZ ;  /* 0x0000001208087290 */ /* 0x000fc4000fffe1ff */
[----:B------:R-:W-:Y:S01]  /*39b0*/  UIADD3 UR4, UPT, UPT, UR19, UR4, URZ ;  /* 0x0000000413047290 */ /* 0x000fe2000fffe0ff */
[----:B------:R-:W-:Y:S01]  /*39c0*/  UMOV UR16, UR10 ;  /* 0x0000000a00107c82 */ /* 0x000fe20008000000 */
[----:B------:R-:W-:Y:S02]  /*39d0*/  UMOV UR15, UR5 ;  /* 0x00000005000f7c82 */ /* 0x000fe40008000000 */
[----:B------:R-:W-:Y:S01]  /*39e0*/  ULEA UR8, UR8, UR4, 0x14 ;  /* 0x0000000408087291 */ /* 0x000fe2000f8ea0ff */
[----:B------:R-:W-:-:S11]  /*39f0*/  UMOV UR14, UR17 ;  /* 0x00000011000e7c82 */ /* 0x000fd60008000000 */
.L_x_60:
[----:B------:R-:W-:Y:S02]  /*3a00*/  UIADD3 UR16, UPT, UPT, UR16, 0x1, URZ ;  /* 0x0000000110107890 */ /* 0x000fe4000fffe0ff */
[----:B--2---:R-:W-:Y:S02]  /*3a10*/  ULEA UR7, UR14, UR6, 0x3 ;  /* 0x000000060e077291 */ /* 0x004fe4000f8e18ff */
[----:B------:R-:W-:Y:S01]  /*3a20*/  UISETP.NE.AND UP0, UPT, UR16, URZ, UPT ;  /* 0x000000ff1000728c */ /* 0x000fe2000bf05270 */
[----:B---3--:R-:W-:Y:S10]  /*3a30*/  @P1 BRA `(.L_x_58) ;  /* 0x00000000000c1947 */ /* 0x008ff40003800000 */
[----:B-1----:R-:W-:Y:S04]  /*3a40*/  SHF.L.U32 R2, R8, 0x1f, RZ ;  /* 0x0000001f08027819 */ /* 0x002fe800000006ff */
[----:B------:R-:W1:Y:S02]  /*3a50*/  SYNCS.PHASECHK.TRANS64.TRYWAIT P0, [UR7], R2 ;  /* 0x00000002ff0075a7 */ /* 0x000e640008001107 */
[----:B-1----:R-:W-:Y:S05]  /*3a60*/  @!P0 BRA `(.L_x_59) ;  /* 0x0000002c00e48947 */ /* 0x002fea0003800000 */
.L_x_58:
[----:B------:R-:W-:Y:S01]  /*3a70*/  UISETP.NE.AND UP1, UPT, UR15, 0x1, UPT ;  /* 0x000000010f00788c */ /* 0x000fe2000bf25270 */
[----:B------:R-:W-:Y:S01]  /*3a80*/  PLOP3.LUT P1, PT, PT, PT, PT, 0x80, 0x8 ;  /* 0x000000000008781c */ /* 0x000fe20003f2f070 */
[----:B------:R-:W-:Y:S02]  /*3a90*/  UIADD3 UR17, UPT, UPT, UR14, 0x1, URZ ;  /* 0x000000010e117890 */ /* 0x000fe4000fffe0ff */
[----:B------:R-:W-:Y:S02]  /*3aa0*/  ULEA UR22, UR14, UR12, 0x6 ;  /* 0x0000000c0e167291 */ /* 0x000fe4000f8e30ff */
[----:B------:R-:W-:Y:S01]  /*3ab0*/  UISETP.NE.AND UP2, UPT, UR17, 0x49, UPT ;  /* 0x000000491100788c */ /* 0x000fe2000bf45270 */
[----:B------:R-:W-:Y:S01]  /*3ac0*/  PLOP3.LUT P0, PT, PT, PT, UP1, 0x80, 0x8 ;  /* 0x000000000008781c */ /* 0x000fe20003f0f018 */
[----:B------:R-:W-:Y:S02]  /*3ad0*/  ULEA UR24, UR14, UR11, 0x7 ;  /* 0x0000000b0e187291 */ /* 0x000fe4000f8e38ff */
[----:B------:R-:W-:Y:S02]  /*3ae0*/  USEL UR13, URZ, 0x1, UP2 ;  /* 0x00000001ff0d7887 */ /* 0x000fe40009000000 */
[----:B------:R-:W-:Y:S02]  /*3af0*/  USEL UR17, UR17, URZ, UP2 ;  /* 0x000000ff11117287 */ /* 0x000fe40009000000 */
[----:B------:R-:W-:Y:S02]  /*3b00*/  UIADD3 UR7, UPT, UPT, UR7, 0x248, URZ ;  /* 0x0000024807077890 */ /* 0x000fe4000fffe0ff */
[----:B------:R-:W-:Y:S01]  /*3b10*/  @UP1 ULEA UR4, UR17, UR6, 0x3 ;  /* 0x0000000611041291 */ /* 0x000fe2000f8e18ff */
[----:B------:R-:W-:Y:S01]  /*3b20*/  LOP3.LUT R8, R8, UR13, RZ, 0x3c, !PT ;  /* 0x0000000d08087c12 */ /* 0x000fe2000f8e3cff */
[----:B------:R-:W-:Y:S01]  /*3b30*/  UMOV UR23, 0xc0004010 ;  /* 0xc000401000177882 */ /* 0x000fe20000000000 */
[----:B------:R-:W-:Y:S01]  /*3b40*/  UMOV UR25, 0xc0004010 ;  /* 0xc000401000197882 */ /* 0x000fe20000000000 */
[----:B------:R-:W-:Y:S01]  /*3b50*/  UIADD3 UR15, UPT, UPT, UR15, -0x1, URZ ;  /* 0xffffffff0f0f7890 */ /* 0x000fe2000fffe0ff */
[----:B-1----:R-:W-:Y:S01]  /*3b60*/  @P0 SHF.L.U32 R0, R8, 0x1f, RZ ;  /* 0x0000001f08000819 */ /* 0x002fe200000006ff */
[----:B------:R-:W-:Y:S03]  /*3b70*/  UMOV UR14, UR17 ;  /* 0x00000011000e7c82 */ /* 0x000fe60008000000 */
[----:B------:R2:W3:Y:S01]  /*3b80*/  @P0 SYNCS.PHASECHK.TRANS64.TRYWAIT P1, [UR4], R0 ;  /* 0x00000000ff0005a7 */ /* 0x0004e20008021104 */
[----:B------:R2:W-:Y:S01]  /*3b90*/  UTCIMMA gdesc[UR24], gdesc[UR22], tmem[UR8], tmem[UR20], idesc[UR21], UP4 ;  /* 0x00ff1416180075ea */ /* 0x0005e2000a000108 */
[----:B------:R-:W-:Y:S01]  /*3ba0*/  UPLOP3.LUT UP4, UPT, UPT, UPT, UPT, 0x80, 0x8 ;  /* 0x000000000008789c */ /* 0x000fe20003f8f070 */
[----:B------:R2:W-:Y:S01]  /*3bb0*/  UTCBAR [UR7], URZ ;  /* 0x000000ff070073e9 */ /* 0x0005e200080000ff */
[----:B------:R-:W-:Y:S09]  /*3bc0*/  BRA.U UP0, `(.L_x_60) ;  /* 0xfffffffd008c7547 */ /* 0x000ff2000b83ffff */
.L_x_57:
[----:B------:R-:W-:Y:S01]  /*3bd0*/  UIADD3 UR18, UPT, UPT, UR18, 0x1, URZ ;  /* 0x0000000112127890 */ /* 0x000fe2000fffe0ff */
[----:B------:R-:W-:Y:S01]  /*3be0*/  LOP3.LUT P0, RZ, R6, 0x1, RZ, 0xc0, !PT ;  /* 0x0000000106ff7812 */ /* 0x000fe2000780c0ff */
[----:B------:R-:W-:Y:S01]  /*3bf0*/  UIADD3 UR9, UPT, UPT, UR9, 0x4d0, URZ ;  /* 0x000004d009097890 */ /* 0x000fe2000fffe0ff */
[----:B---3--:R-:W-:Y:S01]  /*3c00*/  ISETP.NE.AND P1, PT, R10, 0x2, PT ;  /* 0x000000020a00780c */ /* 0x008fe20003f25270 */
[----:B------:R-:W-:-:S03]  /*3c10*/  UISETP.NE.AND UP0, UPT, UR18, 0x4, UPT ;  /* 0x000000041200788c */ /* 0x000fc6000bf05270 */
[----:B-12---:R-:W-:Y:S01]  /*3c20*/  SEL R0, RZ, 0x1, P1 ;  /* 0x00000001ff007807 */ /* 0x006fe20000800000 */
[----:B------:R-:W-:Y:S01]  /*3c30*/  USEL UR4, URZ, 0x1, UP0 ;  /* 0x00000001ff047887 */ /* 0x000fe20008000000 */
[----:B------:R-:W-:Y:S01]  /*3c40*/  SEL R10, R10, RZ, P1 ;  /* 0x000000ff0a0a7207 */ /* 0x000fe20000800000 */
[----:B------:R-:W-:Y:S01]  /*3c50*/  USEL UR18, UR18, URZ, UP0 ;  /* 0x000000ff12127287 */ /* 0x000fe20008000000 */
[----:B------:R1:W-:Y:S01]  /*3c60*/  UTCBAR [UR9], URZ ;  /* 0x000000ff090073e9 */ /* 0x0003e200080000ff */
[----:B------:R-:W-:Y:S02]  /*3c70*/  LOP3.LUT R9, R9, R0, RZ, 0x3c, !PT ;  /* 0x0000000009097212 */ /* 0x000fe400078e3cff */
[----:B------:R-:W-:Y:S01]  /*3c80*/  LOP3.LUT R11, R11, UR4, RZ, 0x3c, !PT ;  /* 0x000000040b0b7c12 */ /* 0x000fe2000f8e3cff */
[----:B------:R-:W-:Y:S07]  /*3c90*/  @P0 BRA `(.L_x_61) ;  /* 0xfffffff800c40947 */ /* 0x000fee000383ffff */
[----:B------:R-:W2:Y:S01]  /*3ca0*/  S2UR UR4, SR_CgaCtaId ;  /* 0x00000000000479c3 */ /* 0x000ea20000008800 */
[----:B------:R-:W-:Y:S01]  /*3cb0*/  ELECT P0, URZ, PT ;  /* 0x0000000000ff782f */ /* 0x000fe20003800000 */
[----:B------:R-:W-:Y:S01]  /*3cc0*/  IMAD.MOV.U32 R0, RZ, RZ, 0x1 ;  /* 0x00000001ff007424 */ /* 0x000fe200078e00ff */
[----:B------:R-:W-:Y:S01]  /*3cd0*/  UIADD3 UR6, UPT, UPT, UR6, 0x4f0, URZ ;  /* 0x000004f006067890 */ /* 0x000fe2000fffe0ff */
[----:B------:R-:W-:Y:S01]  /*3ce0*/  SHF.L.U32 R2, R11, 0x1f, RZ ;  /* 0x0000001f0b027819 */ /* 0x000fe200000006ff */
[----:B------:R-:W-:-:S03]  /*3cf0*/  UMOV UR5, 0x40 ;  /* 0x0000004000057882 */ /* 0x000fc60000000000 */
[----:B------:R-:W-:Y:S01]  /*3d00*/  UVIRTCOUNT.DEALLOC.SMPOOL 0x80 ;  /* 0x000000800000784c */ /* 0x000fe20000000000 */
[----:B--2---:R-:W-:Y:S02]  /*3d10*/  ULEA UR4, UR4, UR5, 0x18 ;  /* 0x0000000504047291 */ /* 0x004fe4000f8ec0ff */
[----:B------:R-:W-:-:S07]  /*3d20*/  ULEA UR5, UR18, UR6, 0x3 ;  /* 0x0000000612057291 */ /* 0x000fce000f8e18ff */
[----:B------:R2:W-:Y:S02]  /*3d30*/  @P0 STS.U8 [UR4+0x1c], R0 ;  /* 0x00001c00ff000988 */ /* 0x0005e40008000004 */
[----:B------:R-:W3:Y:S02]  /*3d40*/  SYNCS.PHASECHK.TRANS64.TRYWAIT P0, [UR5], R2 ;  /* 0x00000002ff0075a7 */ /* 0x000ee40008001105 */
[----:B--23--:R-:W-:Y:S05]  /*3d50*/  @!P0 BRA `(.L_x_62) ;  /* 0x0000002c00408947 */ /* 0x00cfea0003800000 */
.L_x_119:
[----:B------:R-:W-:-:S04]  /*3d60*/  UIADD3 UR7, UPT, UPT, UR18, 0x1, URZ ;  /* 0x0000000112077890 */ /* 0x000fc8000fffe0ff */
[----:B------:R-:W-:-:S04]  /*3d70*/  UISETP.NE.AND UP0, UPT, UR7, 0x4, UPT ;  /* 0x000000040700788c */ /* 0x000fc8000bf05270 */
[----:B------:R-:W-:Y:S02]  /*3d80*/  USEL UR8, URZ, 0x1, UP0 ;  /* 0x00000001ff087887 */ /* 0x000fe40008000000 */
[----:B------:R-:W-:-:S04]  /*3d90*/  USEL UR7, UR7, URZ, UP0 ;  /* 0x000000ff07077287 */ /* 0x000fc80008000000 */
[----:B------:R-:W-:Y:S01]  /*3da0*/  ULEA UR5, UR7, UR6, 0x3 ;  /* 0x0000000607057291 */ /* 0x000fe2000f8e18ff */
[----:B--2---:R-:W-:-:S04]  /*3db0*/  LOP3.LUT R2, R11, UR8, RZ, 0x3c, !PT ;  /* 0x000000080b027c12 */ /* 0x004fc8000f8e3cff */
[----:B------:R-:W-:-:S04]  /*3dc0*/  SHF.L.U32 R3, R2, 0x1f, RZ ;  /* 0x0000001f02037819 */ /* 0x000fc800000006ff */
[----:B------:R-:W2:Y:S02]  /*3dd0*/  SYNCS.PHASECHK.TRANS64.TRYWAIT P0, [UR5], R3 ;  /* 0x00000003ff0075a7 */ /* 0x000ea40008001105 */
[----:B--2---:R-:W-:Y:S05]  /*3de0*/  @!P0 BRA `(.L_x_63) ;  /* 0x0000002c00348947 */ /* 0x004fea0003800000 */
.L_x_121:
[----:B------:R-:W-:-:S04]  /*3df0*/  UIADD3 UR7, UPT, UPT, UR7, 0x1, URZ ;  /* 0x0000000107077890 */ /* 0x000fc8000fffe0ff */
[----:B------:R-:W-:-:S04]  /*3e00*/  UISETP.NE.AND UP0, UPT, UR7, 0x4, UPT ;  /* 0x000000040700788c */ /* 0x000fc8000bf05270 */
[----:B------:R-:W-:Y:S02]  /*3e10*/  USEL UR8, URZ, 0x1, UP0 ;  /* 0x00000001ff087887 */ /* 0x000fe40008000000 */
[----:B------:R-:W-:-:S04]  /*3e20*/  USEL UR7, UR7, URZ, UP0 ;  /* 0x000000ff07077287 */ /* 0x000fc80008000000 */
[----:B------:R-:W-:Y:S01]  /*3e30*/  ULEA UR5, UR7, UR6, 0x3 ;  /* 0x0000000607057291 */ /* 0x000fe2000f8e18ff */
[----:B------:R-:W-:-:S04]  /*3e40*/  LOP3.LUT R2, R2, UR8, RZ, 0x3c, !PT ;  /* 0x0000000802027c12 */ /* 0x000fc8000f8e3cff */
[----:B--2---:R-:W-:-:S04]  /*3e50*/  SHF.L.U32 R3, R2, 0x1f, RZ ;  /* 0x0000001f02037819 */ /* 0x004fc800000006ff */
[----:B------:R-:W2:Y:S02]  /*3e60*/  SYNCS.PHASECHK.TRANS64.TRYWAIT P0, [UR5], R3 ;  /* 0x00000003ff0075a7 */ /* 0x000ea40008001105 */
[----:B--2---:R-:W-:Y:S05]  /*3e70*/  @!P0 BRA `(.L_x_64) ;  /* 0x0000002c00288947 */ /* 0x004fea0003800000 */
.L_x_123:
[----:B------:R-:W-:-:S04]  /*3e80*/  UIADD3 UR7, UPT, UPT, UR7, 0x1, URZ ;  /* 0x0000000107077890 */ /* 0x000fc8000fffe0ff */
[----:B------:R-:W-:-:S04]  /*3e90*/  UISETP.NE.AND UP0, UPT, UR7, 0x4, UPT ;  /* 0x000000040700788c */ /* 0x000fc8000bf05270 */
[----:B------:R-:W-:Y:S02]  /*3ea0*/  USEL UR5, URZ, 0x1, UP0 ;  /* 0x00000001ff057887 */ /* 0x000fe40008000000 */
[----:B------:R-:W-:-:S04]  /*3eb0*/  USEL UR7, UR7, URZ, UP0 ;  /* 0x000000ff07077287 */ /* 0x000fc80008000000 */
[----:B------:R-:W-:Y:S01]  /*3ec0*/  ULEA UR7, UR7, UR6, 0x3 ;  /* 0x0000000607077291 */ /* 0x000fe2000f8e18ff */
[----:B------:R-:W-:-:S04]  /*3ed0*/  LOP3.LUT R2, R2, UR5, RZ, 0x3c, !PT ;  /* 0x0000000502027c12 */ /* 0x000fc8000f8e3cff */
[----:B------:R-:W-:-:S04]  /*3ee0*/  SHF.L.U32 R2, R2, 0x1f, RZ ;  /* 0x0000001f02027819 */ /* 0x000fc800000006ff */
[----:B------:R-:W3:Y:S02]  /*3ef0*/  SYNCS.PHASECHK.TRANS64.TRYWAIT P0, [UR7], R2 ;  /* 0x00000002ff0075a7 */ /* 0x000ee40008001107 */
[----:B---3--:R-:W-:Y:S05]  /*3f00*/  @!P0 BRA `(.L_x_65) ;  /* 0x0000002c001c8947 */ /* 0x008fea0003800000 */
.L_x_125:
[----:B------:R-:W-:Y:S01]  /*3f10*/  NOP ;  /* 0x0000000000007918 */ /* 0x000fe20000000000 */
[----:B--2---:R-:W2:Y:S01]  /*3f20*/  LDS R0, [UR4+0x14] ;  /* 0x00001404ff007984 */ /* 0x004ea20008000800 */
[----:B------:R-:W-:Y:S01]  /*3f30*/  ULOP3.LUT UR6, UR19, 0xffff, URZ, 0xc0, !UPT ;  /* 0x0000ffff13067892 */ /* 0x000fe2000f8ec0ff */
[----:B------:R-:W-:Y:S01]  /*3f40*/  UMOV UR8, 0xffff ;  /* 0x0000ffff00087882 */ /* 0x000fe20000000000 */
[----:B------:R-:W-:Y:S02]  /*3f50*/  UMOV UR5, 0x1 ;  /* 0x0000000100057882 */ /* 0x000fe40000000000 */
[----:B------:R-:W-:-:S04]  /*3f60*/  USHF.R.U32.HI UR6, URZ, 0x5, UR6 ;  /* 0x00000005ff067899 */ /* 0x000fc80008011606 */
[----:B------:R-:W-:Y:S02]  /*3f70*/  USHF.L.U32 UR8, UR8, UR6, URZ ;  /* 0x0000000608087299 */ /* 0x000fe400080006ff */
[----:B------:R-:W-:-:S04]  /*3f80*/  USHF.L.U32 UR5, UR5, UR6, URZ ;  /* 0x0000000605057299 */ /* 0x000fc800080006ff */
[----:B--2---:R-:W-:-:S04]  /*3f90*/  LOP3.LUT R0, R0, UR8, RZ, 0xc0, !PT ;  /* 0x0000000800007c12 */ /* 0x004fc8000f8ec0ff */
[----:B------:R-:W-:-:S13]  /*3fa0*/  ISETP.NE.AND P0, PT, R0, UR8, PT ;  /* 0x0000000800007c0c */ /* 0x000fda000bf05270 */
[----:B------:R-:W-:Y:S05]  /*3fb0*/  @P0 BRA `(.L_x_66) ;  /* 0x0000000000580947 */ /* 0x000fea0003800000 */
[----:B------:R-:W2:Y:S02]  /*3fc0*/  LDS R0, [UR4+0x18] ;  /* 0x00001804ff007984 */ /* 0x000ea40008000800 */
[----:B--2---:R-:W-:-:S04]  /*3fd0*/  LOP3.LUT R0, R0, UR5, RZ, 0xc0, !PT ;  /* 0x0000000500007c12 */ /* 0x004fc8000f8ec0ff */
[----:B------:R-:W-:-:S13]  /*3fe0*/  ISETP.NE.AND P0, PT, R0, UR5, PT ;  /* 0x0000000500007c0c */ /* 0x000fda000bf05270 */
[----:B------:R-:W-:Y:S05]  /*3ff0*/  @P0 BRA `(.L_x_67) ;  /* 0x00000000003c0947 */ /* 0x000fea0003800000 */
[----:B------:R-:W2:Y:S01]  /*4000*/  S2R R2, SR_LANEID ;  /* 0x0000000000027919 */ /* 0x000ea20000000000 */
[----:B------:R-:W-:Y:S01]  /*4010*/  ULOP3.LUT UR8, URZ, UR8, URZ, 0x33, !UPT ;  /* 0x00000008ff087292 */ /* 0x000fe2000f8e33ff */
[----:B------:R-:W-:Y:S02]  /*4020*/  VOTEU.ANY UR7, UPT, PT ;  /* 0x0000000000077886 */ /* 0x000fe400038e0100 */
[----:B------:R-:W-:-:S03]  /*4030*/  UFLO.U32 UR7, UR7 ;  /* 0x00000007000772bd */ /* 0x000fc600080e0000 */
[----:B------:R-:W-:-:S04]  /*4040*/  IMAD.U32 R0, RZ, RZ, UR8 ;  /* 0x00000008ff007e24 */ /* 0x000fc8000f8e00ff */
[----:B------:R3:W4:Y:S02]  /*4050*/  REDUX UR6, R0 ;  /* 0x00000000000673c4 */ /* 0x0007240000000000 */
[----:B------:R1:W-:Y:S01]  /*4060*/  UTCATOMSWS.AND URZ, UR8 ;  /* 0x0000000800ff79e3 */ /* 0x0003e20008000000 */
[----:B--2---:R-:W-:Y:S02]  /*4070*/  ISETP.EQ.U32.AND P0, PT, R2, UR7, PT ;  /* 0x0000000702007c0c */ /* 0x004fe4000bf02070 */
[----:B---3--:R-:W-:Y:S02]  /*4080*/  LOP3.LUT R0, RZ, UR5, RZ, 0x33, !PT ;  /* 0x00000005ff007c12 */ /* 0x008fe4000f8e33ff */
[----:B----4-:R-:W-:Y:S02]  /*4090*/  MOV R2, UR6 ;  /* 0x0000000600027c02 */ /* 0x010fe40008000f00 */
[----:B------:R-:W2:Y:S07]  /*40a0*/  REDUX UR5, R0 ;  /* 0x00000000000573c4 */ /* 0x000eae0000000000 */
[----:B------:R1:W-:Y:S01]  /*40b0*/  @P0 ATOMS.AND RZ, [UR4+0x14], R2 ;  /* 0x00001402ffff098c */ /* 0x0003e2000a800004 */
[----:B--2---:R-:W-:-:S05]  /*40c0*/  IMAD.U32 R0, RZ, RZ, UR5 ;  /* 0x00000005ff007e24 */ /* 0x004fca000f8e00ff */
[----:B------:R1:W-:Y:S01]  /*40d0*/  @P0 ATOMS.AND RZ, [UR4+0x18], R0 ;  /* 0x00001800ffff098c */ /* 0x0003e2000a800004 */
[----:B------:R-:W-:Y:S05]  /*40e0*/  BRA `(.L_x_68) ;  /* 0x0000000000147947 */ /* 0x000fea0003800000 */
.L_x_67:
[----:B------:R-:W-:Y:S02]  /*40f0*/  MOV R2, 0x4110 ;  /* 0x0000411000027802 */ /* 0x000fe40000000f00 */
[----:B-1---5:R-:W-:Y:S05]  /*4100*/  CALL.REL.NOINC `($__internal_0_$__cuda_sm10x_tcgen05_guardrail_trap_col_being_dealloced_not_returned_by_alloc) ;  /* 0x0000002c00387944 */ /* 0x022fea0003c00000 */
[----:B------:R-:W-:Y:S05]  /*4110*/  BRA `(.L_x_68) ;  /* 0x0000000000087947 */ /* 0x000fea0003800000 */
.L_x_66:
[----:B------:R-:W-:Y:S02]  /*4120*/  MOV R2, 0x4140 ;  /* 0x0000414000027802 */ /* 0x000fe40000000f00 */
[----:B-1---5:R-:W-:Y:S05]  /*4130*/  CALL.REL.NOINC `($__internal_2_$__cuda_sm10x_tcgen05_guardrail_trap_unallocated_columns_being_dealloced) ;  /* 0x0000002c00447944 */ /* 0x022fea0003c00000 */
.L_x_68:
[----:B------:R-:W-:Y:S01]  /*4140*/  NOP ;  /* 0x0000000000007918 */ /* 0x000fe20000000000 */
[----:B-1----:R-:W-:Y:S05]  /*4150*/  EXIT ;  /* 0x000000000000794d */ /* 0x002fea0003800000 */
.L_x_50:
[----:B------:R-:W-:-:S09]  /*4160*/  UISETP.NE.OR UP2, UPT, UR8, 0x3, !UP2 ;  /* 0x000000030800788c */ /* 0x000fd2000d745670 */
[----:B------:R-:W-:Y:S05]  /*4170*/  BRA.U UP2, `(.L_x_69) ;  /* 0x0000000902cc7547 */ /* 0x000fea000b800000 */
[----:B------:R-:W1:Y:S01]  /*4180*/  LDCU.64 UR6, c[0x0][0x888] ;  /* 0x00011100ff0677ac */ /* 0x000e620008000a00 */
[----:B------:R-:W2:Y:S01]  /*4190*/  LDC R0, c[0x0][0xb30] ;  /* 0x0002cc00ff007b82 */ /* 0x000ea20000000800 */
[----:B------:R-:W-:Y:S02]  /*41a0*/  HFMA2 R27, -RZ, RZ, 0, 0 ;  /* 0x00000000ff1b7431 */ /* 0x000fe400000001ff */
[----:B------:R-:W-:Y:S01]  /*41b0*/  IMAD.MOV.U32 R29, RZ, RZ, 0x1 ;  /* 0x00000001ff1d7424 */ /* 0x000fe200078e00ff */
[----:B------:R-:W4:Y:S01]  /*41c0*/  LDCU.64 UR4, c[0x0][0x890] ;  /* 0x00011200ff0477ac */ /* 0x000f220008000a00 */
[----:B------:R-:W-:Y:S01]  /*41d0*/  IMAD.MOV.U32 R28, RZ, RZ, RZ ;  /* 0x000000ffff1c7224 */ /* 0x000fe200078e00ff */
[----:B------:R-:W-:Y:S01]  /*41e0*/  MOV R23, 0x800 ;  /* 0x0000080000177802 */ /* 0x000fe20000000f00 */
[----:B------:R-:W-:Y:S01]  /*41f0*/  UMOV UR8, 0x400 ;  /* 0x0000040000087882 */ /* 0x000fe20000000000 */
[----:B------:R-:W3:Y:S01]  /*4200*/  LDC R22, c[0x0][0x370] ;  /* 0x0000dc00ff167b82 */ /* 0x000ee20000000800 */
[----:B------:R-:W-:-:S07]  /*4210*/  UPLOP3.LUT UP1, UPT, UPT, UPT, UPT, 0x40, 0x4 ;  /* 0x000000000004789c */ /* 0x000fce0003f2e870 */
[----:B------:R-:W3:Y:S01]  /*4220*/  LDC R3, c[0x0][0xb0c] ;  /* 0x0002c300ff037b82 */ /* 0x000ee20000000800 */
[----:B-1----:R-:W-:Y:S02]  /*4230*/  UISETP.NE.U32.AND UP2, UPT, UR6, URZ, UPT ;  /* 0x000000ff0600728c */ /* 0x002fe4000bf45070 */
[----:B------:R-:W-:Y:S02]  /*4240*/  ULEA UR6, UR37, UR8, 0x18 ;  /* 0x0000000825067291 */ /* 0x000fe4000f8ec0ff */
[----:B------:R-:W-:Y:S02]  /*4250*/  UISETP.NE.AND.EX UP2, UPT, UR7, URZ, UPT, UP2 ;  /* 0x000000ff0700728c */ /* 0x000fe4000bf45320 */
[----:B------:R-:W-:Y:S01]  /*4260*/  UIADD3 UR7, UPT, UPT, UR6, 0x490, URZ ;  /* 0x0000049006077890 */ /* 0x000fe2000fffe0ff */
[----:B------:R-:W1:Y:S01]  /*4270*/  LDC R20, c[0x0][0xb20] ;  /* 0x0002c800ff147b82 */ /* 0x000e620000000800 */
[----:B----4-:R-:W-:Y:S01]  /*4280*/  UISETP.NE.U32.AND UP3, UPT, UR4, URZ, UPT ;  /* 0x000000ff0400728c */ /* 0x010fe2000bf65070 */
[----:B--2---:R-:W-:Y:S01]  /*4290*/  ISETP.NE.AND P1, PT, R0, 0x1, PT ;  /* 0x000000010000780c */ /* 0x004fe20003f25270 */
[----:B------:R-:W-:-:S02]  /*42a0*/  UPRMT UR37, UR37, 0x654, UR7 ;  /* 0x0000065425257896 */ /* 0x000fc40008000007 */
[----:B------:R-:W-:-:S03]  /*42b0*/  UISETP.NE.AND.EX UP3, UPT, UR5, URZ, UPT, UP3 ;  /* 0x000000ff0500728c */ /* 0x000fc6000bf65330 */
[----:B------:R-:W2:Y:S08]  /*42c0*/  LDC.64 R30, c[0x0][0x348] ;  /* 0x0000d200ff1e7b82 */ /* 0x000eb00000000a00 */
[----:B------:R-:W4:Y:S08]  /*42d0*/  LDC.64 R14, c[0x0][0xb10] ;  /* 0x0002c400ff0e7b82 */ /* 0x000f300000000a00 */
[----:B------:R-:W1:Y:S08]  /*42e0*/  LDC.64 R6, c[0x0][0xb18] ;  /* 0x0002c600ff067b82 */ /* 0x000e700000000a00 */
[----:B------:R-:W1:Y:S08]  /*42f0*/  LDC.64 R4, c[0x0][0xb28] ;  /* 0x0002ca00ff047b82 */ /* 0x000e700000000a00 */
[----:B---3--:R-:W1:Y:S02]  /*4300*/  LDC R21, c[0x0][0x374] ;  /* 0x0000dd00ff157b82 */ /* 0x008e640000000800 */
.L_x_77:
[C---:B------:R-:W-:Y:S02]  /*4310*/  LEA R0, R28.reuse, UR6, 0x3 ;  /* 0x000000061c007c11 */ /* 0x040fe4000f8e18ff */
[----:B------:R-:W-:Y:S02]  /*4320*/  SHF.L.U32 R2, R27, 0x1f, RZ ;  /* 0x0000001f1b027819 */ /* 0x000fe400000006ff */
[----:B------:R-:W-:Y:S02]  /*4330*/  LEA R16, R28, UR6, 0x4 ;  /* 0x000000061c107c11 */ /* 0x000fe4000f8e20ff */
[----:B---3--:R-:W3:Y:S02]  /*4340*/  SYNCS.PHASECHK.TRANS64.TRYWAIT P0, [R0+URZ+0x4b0], R2 ;  /* 0x0004b002000075a7 */ /* 0x008ee400080011ff */
[----:B---3--:R-:W-:Y:S05]  /*4350*/  @!P0 BRA `(.L_x_70) ;  /* 0x0000002800208947 */ /* 0x008fea0003800000 */
.L_x_126:
[----:B------:R-:W-:Y:S01]  /*4360*/  ISETP.GE.AND P0, PT, R26, 0x1, PT ;  /* 0x000000011a00780c */ /* 0x000fe20003f06270 */
[----:B------:R-:W1:Y:S01]  /*4370*/  LDS.128 R16, [R16+0x540] ;  /* 0x0005400010107984 */ /* 0x000e620000000c00 */
[----:B------:R-:W-:Y:S01]  /*4380*/  ISETP.NE.U32.AND P4, PT, RZ, UR4, PT ;  /* 0x00000004ff007c0c */ /* 0x000fe2000bf85070 */
[----:B---3--:R-:W-:Y:S01]  /*4390*/  VIADD R0, R0, 0x4c0 ;  /* 0x000004c000007836 */ /* 0x008fe20000000000 */
[----:B------:R-:W-:Y:S02]  /*43a0*/  SHF.L.U32 R24, R29, 0x1f, RZ ;  /* 0x0000001f1d187819 */ /* 0x000fe400000006ff */
[----:B------:R-:W-:Y:S02]  /*43b0*/  ISETP.NE.AND.EX P4, PT, RZ, UR5, PT, P4 ;  /* 0x00000005ff007c0c */ /* 0x000fe4000bf85340 */
[----:B------:R-:W-:Y:S01]  /*43c0*/  PRMT R0, RZ, 0x654, R0 ;  /* 0x00000654ff007816 */ /* 0x000fe20000000000 */
[----:B------:R-:W-:Y:S01]  /*43d0*/  @!PT LDS RZ, [RZ] ;  /* 0x00000000fffff984 */ /* 0x000fe20000000800 */
[----:B------:R-:W-:Y:S01]  /*43e0*/  @!PT LDS RZ, [RZ] ;  /* 0x00000000fffff984 */ /* 0x000fe20000000800 */
[----:B------:R-:W-:Y:S01]  /*43f0*/  @!PT LDS RZ, [RZ] ;  /* 0x00000000fffff984 */ /* 0x000fe20000000800 */
[----:B------:R-:W-:Y:S01]  /*4400*/  @!PT LDS RZ, [RZ] ;  /* 0x00000000fffff984 */ /* 0x000fe20000000800 */
[----:B------:R3:W-:Y:S06]  /*4410*/  MEMBAR.ALL.CTA ;  /* 0x0000000000007992 */ /* 0x0007ec0000008000 */
[----:B---3--:R-:W3:Y:S02]  /*4420*/  FENCE.VIEW.ASYNC.S ;  /* 0x00000000000073c6 */ /* 0x008ee40000000000 */
[----:B---3--:R3:W-:Y:S01]  /*4430*/  SYNCS.ARRIVE.TRANS64.RED.A1T0 RZ, [R0+URZ], RZ ;  /* 0x000000ff00ff79a7 */ /* 0x0087e200081004ff */
[----:B-1----:R-:W-:Y:S11]  /*4440*/  LOP3.LUT P3, RZ, R18, 0x1, RZ, 0xc0, !PT ;  /* 0x0000000112ff7812 */ /* 0x002ff6000786c0ff */
[----:B------:R-:W-:Y:S02]  /*4450*/  @!UPT UIADD3 URZ, UPT, UPT, URZ, URZ, URZ ;  /* 0x000000fffffff290 */ /* 0x000fe4000fffe0ff */
[----:B------:R-:W-:Y:S02]  /*4460*/  @P3 MOV R11, R16 ;  /* 0x00000010000b3202 */ /* 0x000fe40000000f00 */
[----:B------:R-:W-:Y:S01]  /*4470*/  @P3 LOP3.LUT R10, R17, 0xffff, RZ, 0xc0, !PT ;  /* 0x0000ffff110a3812 */ /* 0x000fe200078ec0ff */
[----:B---3--:R-:W-:Y:S06]  /*4480*/  @!P0 BRA `(.L_x_71) ;  /* 0x0000000000a48947 */ /* 0x008fec0003800000 */
[-C--:B------:R-:W-:Y:S01]  /*4490*/  IMAD.HI.U32 R0, R21, R7.reuse, RZ ;  /* 0x0000000715007227 */ /* 0x080fe200078e00ff */
[----:B------:R-:W-:Y:S02]  /*44a0*/  ISETP.NE.AND P0, PT, R6, 0x1, PT ;  /* 0x000000010600780c */ /* 0x000fe40003f05270 */
[----:B------:R-:W-:Y:S01]  /*44b0*/  ISETP.NE.AND P2, PT, R26, 0x1, PT ;  /* 0x000000011a00780c */ /* 0x000fe20003f45270 */
[----:B----4-:R-:W-:Y:S01]  /*44c0*/  IMAD.HI.U32 R9, R22, R14, RZ ;  /* 0x0000000e16097227 */ /* 0x010fe200078e00ff */
[----:B------:R-:W-:Y:S02]  /*44d0*/  SHF.R.U32.HI R0, RZ, R20, R0 ;  /* 0x00000014ff007219 */ /* 0x000fe40000011600 */
[----:B------:R-:W-:Y:S01]  /*44e0*/  ISETP.NE.AND P5, PT, R3, 0x1, PT ;  /* 0x000000010300780c */ /* 0x000fe20003fa5270 */
[----:B------:R-:W-:Y:S01]  /*44f0*/  IMAD.HI.U32 R13, R10, R7, RZ ;  /* 0x000000070a0d7227 */ /* 0x000fe200078e00ff */
[----:B------:R-:W-:Y:S02]  /*4500*/  SHF.R.U32.HI R9, RZ, R15, R9 ;  /* 0x0000000fff097219 */ /* 0x000fe40000011609 */
[----:B------:R-:W-:Y:S01]  /*4510*/  SEL R0, R21, R0, !P0 ;  /* 0x0000000015007207 */ /* 0x000fe20004000000 */
[----:B------:R-:W-:Y:S01]  /*4520*/  IMAD.HI.U32 R12, R11, R14, RZ ;  /* 0x0000000e0b0c7227 */ /* 0x000fe200078e00ff */
[----:B------:R-:W-:Y:S03]  /*4530*/  SEL R9, R22, R9, !P5 ;  /* 0x0000000916097207 */ /* 0x000fe60006800000 */
[-C--:B------:R-:W-:Y:S01]  /*4540*/  IMAD.HI.U32 R8, R0, R4.reuse, RZ ;  /* 0x0000000400087227 */ /* 0x080fe200078e00ff */
[----:B------:R-:W-:Y:S03]  /*4550*/  SHF.R.U32.HI R12, RZ, R15, R12 ;  /* 0x0000000fff0c7219 */ /* 0x000fe6000001160c */
[----:B------:R-:W-:Y:S01]  /*4560*/  IMAD.HI.U32 R2, R9, R4, RZ ;  /* 0x0000000409027227 */ /* 0x000fe200078e00ff */
[-C--:B------:R-:W-:Y:S02]  /*4570*/  @P2 SHF.R.U32.HI R0, RZ, R5.reuse, R8 ;  /* 0x00000005ff002219 */ /* 0x080fe40000011608 */
[----:B------:R-:W-:Y:S02]  /*4580*/  SHF.R.U32.HI R8, RZ, R20, R13 ;  /* 0x00000014ff087219 */ /* 0x000fe4000001160d */
[----:B------:R-:W-:Y:S01]  /*4590*/  @P2 SHF.R.U32.HI R9, RZ, R5, R2 ;  /* 0x00000005ff092219 */ /* 0x000fe20000011602 */
[----:B------:R-:W-:Y:S01]  /*45a0*/  IMAD R0, R26, R0, RZ ;  /* 0x000000001a007224 */ /* 0x000fe200078e02ff */
[----:B------:R-:W-:Y:S02]  /*45b0*/  SEL R8, R10, R8, !P0 ;  /* 0x000000080a087207 */ /* 0x000fe40004000000 */
[----:B------:R-:W-:Y:S01]  /*45c0*/  SEL R2, R11, R12, !P5 ;  /* 0x0000000c0b027207 */ /* 0x000fe20006800000 */
[----:B------:R-:W-:Y:S01]  /*45d0*/  IMAD R12, R26, R9, RZ ;  /* 0x000000091a0c7224 */ /* 0x000fe200078e02ff */
[C---:B------:R-:W-:Y:S01]  /*45e0*/  ISETP.GE.AND P0, PT, R8.reuse, R0, PT ;  /* 0x000000000800720c */ /* 0x040fe20003f06270 */
[----:B------:R-:W-:Y:S03]  /*45f0*/  IMAD.HI.U32 R0, R8, R4, RZ ;  /* 0x0000000408007227 */ /* 0x000fe600078e00ff */
[----:B------:R-:W-:Y:S02]  /*4600*/  ISETP.GE.OR P0, PT, R2, R12, P0 ;  /* 0x0000000c0200720c */ /* 0x000fe40000706670 */
[-C--:B------:R-:W-:Y:S04]  /*4610*/  SHF.R.U32.HI R0, RZ, R5.reuse, R0 ;  /* 0x00000005ff007219 */ /* 0x080fe80000011600 */
[----:B------:R-:W-:Y:S05]  /*4620*/  SEL R13, R8, R0, !P2 ;  /* 0x00000000080d7207 */ /* 0x000fea0005000000 */
[----:B------:R-:W-:Y:S02]  /*4630*/  IMAD.MOV R12, RZ, RZ, -R13 ;  /* 0x000000ffff0c7224 */ /* 0x000fe400078e0a0d */
[----:B------:R-:W-:Y:S04]  /*4640*/  @!P0 IMAD.HI.U32 R0, R2, R4, RZ ;  /* 0x0000000402008227 */ /* 0x000fe800078e00ff */
[----:B------:R-:W-:Y:S01]  /*4650*/  IMAD R12, R26, R12, R8 ;  /* 0x0000000c1a0c7224 */ /* 0x000fe200078e0208 */
[----:B------:R-:W-:Y:S04]  /*4660*/  @!P0 SHF.R.U32.HI R0, RZ, R5, R0 ;  /* 0x00000005ff008219 */ /* 0x000fe80000011600 */
[----:B------:R-:W-:Y:S04]  /*4670*/  @!P0 SEL R0, R2, R0, !P2 ;  /* 0x0000000002008207 */ /* 0x000fe80005000000 */
[----:B------:R-:W-:Y:S01]  /*4680*/  @!P0 IADD3 R13, PT, PT, R13, -R0, RZ ;  /* 0x800000000d0d8210 */ /* 0x000fe20007ffe0ff */
[----:B------:R-:W-:Y:S01]  /*4690*/  @!P0 IMAD R0, R9, R12, R0 ;  /* 0x0000000c09008224 */ /* 0x000fe200078e0200 */
[----:B------:R-:W-:Y:S01]  /*46a0*/  IADD3 R9, PT, PT, -R8, RZ, RZ ;  /* 0x000000ff08097210 */ /* 0x000fe20007ffe1ff */
[--C-:B------:R-:W-:Y:S02]  /*46b0*/  IMAD.MOV R12, RZ, RZ, -R2.reuse ;  /* 0x000000ffff0c7224 */ /* 0x100fe400078e0a02 */
[----:B------:R-:W-:Y:S02]  /*46c0*/  @!P0 IMAD R8, R13, R26, R2 ;  /* 0x0000001a0d088224 */ /* 0x000fe400078e0202 */
[----:B------:R-:W-:Y:S02]  /*46d0*/  @!P0 IMAD.MOV.U32 R2, RZ, RZ, R0 ;  /* 0x000000ffff028224 */ /* 0x000fe400078e0000 */
[----:B------:R-:W-:Y:S02]  /*46e0*/  IMAD R11, R3, R12, R11 ;  /* 0x0000000c030b7224 */ /* 0x000fe400078e020b */
[----:B------:R-:W-:Y:S02]  /*46f0*/  IMAD R10, R6, R9, R10 ;  /* 0x00000009060a7224 */ /* 0x000fe400078e020a */
[----:B------:R-:W-:Y:S02]  /*4700*/  IMAD R11, R2, R3, R11 ;  /* 0x00000003020b7224 */ /* 0x000fe400078e020b */
[----:B------:R-:W-:Y:S02]  /*4710*/  IMAD R10, R8, R6, R10 ;  /* 0x00000006080a7224 */ /* 0x000fe400078e020a */
.L_x_71:
[----:B------:R-:W-:Y:S05]  /*4720*/  BRA.U UP1, `(.L_x_72) ;  /* 0x0000000101107547 */ /* 0x000fea000b800000 */
[----:B------:R-:W-:Y:S04]  /*4730*/  MOV R2, UR13 ;  /* 0x0000000d00027c02 */ /* 0x000fe80008000f00 */
[----:B------:R-:W-:Y:S04]  /*4740*/  SHF.L.U32 R2, R2, 0x1f, RZ ;  /* 0x0000001f02027819 */ /* 0x000fe800000006ff */
[----:B------:R-:W1:Y:S02]  /*4750*/  SYNCS.PHASECHK.TRANS64.TRYWAIT P0, [UR6+0x4a8], R2 ;  /* 0x0004a802ff0075a7 */ /* 0x000e640008001106 */
[----:B-1----:R-:W-:Y:S05]  /*4760*/  @!P0 BRA `(.L_x_73) ;  /* 0x0000002400308947 */ /* 0x002fea0003800000 */
.L_x_72:
[----:B------:R-:W-:Y:S05]  /*4770*/  BRA.U !UP3, `(.L_x_74) ;  /* 0x000000010b347547 */ /* 0x000fea000b800000 */
[----:B------:R-:W-:Y:S01]  /*4780*/  UPLOP3.LUT UP0, UPT, UPT, UPT, UP2, 0x80, 0x8 ;  /* 0x000000000008789c */ /* 0x000fe20003f0f020 */
[----:B-1----:R-:W-:Y:S02]  /*4790*/  HFMA2 R0, -RZ, RZ, 0, 5.9604644775390625e-08 ;  /* 0x00000001ff007431 */ /* 0x002fe400000001ff */
[----:B------:R-:W-:Y:S03]  /*47a0*/  IMAD.MOV.U32 R61, RZ, RZ, 0x1 ;  /* 0x00000001ff3d7424 */ /* 0x000fe600078e00ff */
[----:B------:R-:W-:Y:S05]  /*47b0*/  PLOP3.LUT P0, PT, PT, PT, UP0, 0x80, 0x8 ;  /* 0x000000000008781c */ /* 0x000fea0003f0f008 */
[----:B------:R-:W1:Y:S01]  /*47c0*/  @UP0 LDCU.64 UR8, c[0x0][0x888] ;  /* 0x00011100ff0807ac */ /* 0x000e620008000a00 */
[----:B------:R-:W-:Y:S07]  /*47d0*/  @UP0 UIMAD UR7, UR36, UR4, URZ ;  /* 0x00000004240702a4 */ /* 0x000fee000f8e02ff */
[----:B------:R-:W-:Y:S01]  /*47e0*/  @!P0 PRMT R61, R0, 0x7610, R61 ;  /* 0x00007610003d8816 */ /* 0x000fe2000000003d */
[----:B-1----:R-:W-:Y:S03]  /*47f0*/  @UP0 UIMAD.WIDE UR8, UR7, 0x4, UR8 ;  /* 0x00000004070808a5 */ /* 0x002fe6000f8e0208 */
[----:B------:R-:W1:Y:S03]  /*4800*/  @!UP0 LDCU UR7, c[0x0][0x880] ;  /* 0x00011000ff0787ac */ /* 0x000e660008000800 */
[----:B-----5:R-:W-:Y:S01]  /*4810*/  IMAD.U32 R34, RZ, RZ, UR8 ;  /* 0x00000008ff227e24 */ /* 0x020fe2000f8e00ff */
[----:B------:R-:W-:Y:S05]  /*4820*/  MOV R35, UR9 ;  /* 0x0000000900237c02 */ /* 0x000fea0008000f00 */
[----:B------:R3:W5:Y:S02]  /*4830*/  @P0 LDG.E R34, desc[UR40][R34.64] ;  /* 0x0000002822220981 */ /* 0x000764000c1e1900 */
[----:B-1-3--:R-:W-:Y:S07]  /*4840*/  @!P0 IMAD.U32 R34, RZ, RZ, UR7 ;  /* 0x00000007ff228e24 */ /* 0x00afee000f8e00ff */
.L_x_74:
[----:B-----5:R-:W-:Y:S01]  /*4850*/  @!P4 ISETP.EQ.AND P5, PT, R34, RZ, PT ;  /* 0x000000ff2200c20c */ /* 0x020fe20003fa2270 */
[----:B------:R-:W-:Y:S01]  /*4860*/  @!UPT UIADD3 URZ, UPT, UPT, URZ, URZ, URZ ;  /* 0x000000fffffff290 */ /* 0x000fe2000fffe0ff */
[----:B------:R-:W-:Y:S11]  /*4870*/  @!P4 BRA `(.L_x_75) ;  /* 0x000000000014c947 */ /* 0x000ff60003800000 */
[----:B------:R-:W-:Y:S02]  /*4880*/  LOP3.LUT P0, RZ, R61, 0xff, RZ, 0xc0, !PT ;  /* 0x000000ff3dff7812 */ /* 0x000fe4000780c0ff */
[----:B------:R-:W-:Y:S04]  /*4890*/  PLOP3.LUT P5, PT, PT, PT, UP0, 0x80, 0x8 ;  /* 0x000000000008781c */ /* 0x000fe80003faf008 */
[----:B------:R-:W-:Y:S07]  /*48a0*/  PLOP3.LUT P5, PT, P5, PT, PT, 0x8, 0x80 ;  /* 0x000000000080781c */ /* 0x000fee0002fae170 */
[----:B------:R-:W-:Y:S11]  /*48b0*/  @P0 ISETP.EQ.AND P5, PT, R34, RZ, PT ;  /* 0x000000ff2200020c */ /* 0x000ff60003fa2270 */
[----:B------:R-:W-:Y:S02]  /*48c0*/  @!UPT UIADD3 URZ, UPT, UPT, URZ, URZ, URZ ;  /* 0x000000fffffff290 */ /* 0x000fe4000fffe0ff */
.L_x_75:
[----:B------:R-:W3:Y:S01]  /*48d0*/  SYNCS.PHASECHK.TRANS64.TRYWAIT P4, [UR6+0x498], R24 ;  /* 0x00049818ff0075a7 */ /* 0x000ee20008081106 */
[----:B------:R-:W-:Y:S01]  /*48e0*/  @P3 SHF.R.U32.HI R25, RZ, 0x10, R17 ;  /* 0x00000010ff193819 */ /* 0x000fe20000011611 */
[----:B------:R-:W-:Y:S01]  /*48f0*/  VIADD R28, R28, 0x1 ;  /* 0x000000011c1c7836 */ /* 0x000fe20000000000 */
[----:B------:R-:W5:Y:S08]  /*4900*/  LDC.64 R8, c[0x0][0xb10] ;  /* 0x0002c400ff087b82 */ /* 0x000f700000000a00 */
[----:B------:R-:W2:Y:S08]  /*4910*/  LDC.64 R12, c[0x0][0xb18] ;  /* 0x0002c600ff0c7b82 */ /* 0x000eb00000000a00 */
[----:B-1----:R-:W1:Y:S08]  /*4920*/  @!P1 LDC R0, c[0x0][0xb20] ;  /* 0x0002c800ff009b82 */ /* 0x002e700000000800 */
[----:B------:R-:W4:Y:S01]  /*4930*/  @!P1 LDC R2, c[0x0][0xb0c] ;  /* 0x0002c300ff029b82 */ /* 0x000f220000000800 */
[C---:B-----5:R-:W-:Y:S05]  /*4940*/  @!P1 IMAD.HI.U32 R8, R11.reuse, R8, RZ ;  /* 0x000000080b089227 */ /* 0x060fea00078e00ff */
[----:B------:R-:W-:Y:S01]  /*4950*/  @!P1 SHF.R.U32.HI R8, RZ, R9, R8 ;  /* 0x00000009ff089219 */ /* 0x000fe20000011608 */
[----:B--2---:R-:W-:Y:S01]  /*4960*/  @!P1 IMAD.HI.U32 R13, R10, R13, RZ ;  /* 0x0000000d0a0d9227 */ /* 0x004fe200078e00ff */
[----:B------:R-:W-:Y:S04]  /*4970*/  @!P1 ISETP.NE.AND P0, PT, R12, 0x1, PT ;  /* 0x000000010c00980c */ /* 0x000fe80003f05270 */
[----:B-1----:R-:W-:Y:S02]  /*4980*/  @!P1 SHF.R.U32.HI R0, RZ, R0, R13 ;  /* 0x00000000ff009219 */ /* 0x002fe4000001160d */
[----:B----4-:R-:W-:Y:S02]  /*4990*/  @!P1 ISETP.NE.AND P2, PT, R2, 0x1, PT ;  /* 0x000000010200980c */ /* 0x010fe40003f45270 */
[----:B------:R-:W-:Y:S02]  /*49a0*/  @!P1 SEL R9, R10, R0, !P0 ;  /* 0x000000000a099207 */ /* 0x000fe40004000000 */
[----:B------:R-:W-:Y:S02]  /*49b0*/  ELECT P0, URZ, PT ;  /* 0x0000000000ff782f */ /* 0x000fe40003800000 */
[----:B------:R-:W-:Y:S05]  /*49c0*/  @!P1 SEL R8, R11, R8, !P2 ;  /* 0x000000080b089207 */ /* 0x000fea0005000000 */
[----:B------:R-:W-:Y:S02]  /*49d0*/  @!P1 IMAD.IADD R0, R9, 0x1, -R8 ;  /* 0x0000000109009824 */ /* 0x000fe400078e0a08 */
[----:B------:R-:W-:Y:S02]  /*49e0*/  @!P1 IMAD.IADD R8, R8, 0x1, -R9 ;  /* 0x0000000108089824 */ /* 0x000fe400078e0a09 */
[----:B------:R-:W-:Y:S02]  /*49f0*/  @!P1 IMAD R11, R0, R2, R11 ;  /* 0x00000002000b9224 */ /* 0x000fe400078e020b */
[----:B------:R-:W-:Y:S01]  /*4a00*/  @!P1 IMAD R10, R8, R12, R10 ;  /* 0x0000000c080a9224 */ /* 0x000fe200078e020a */
[----:B---3--:R-:W-:Y:S06]  /*4a10*/  @!P4 BRA `(.L_x_76) ;  /* 0x00000020009cc947 */ /* 0x008fec0003800000 */
.L_x_129:
[----:B------:R-:W-:Y:S01]  /*4a20*/  PLOP3.LUT P5, PT, P5, P0, PT, 0xf2, 0x2f ;  /* 0x00000000002f781c */ /* 0x000fe20002fa1e72 */
[----:B------:R-:W-:Y:S01]  /*4a30*/  UMOV UR14, 0x0 ;  /* 0x00000000000e7882 */ /* 0x000fe20000000000 */
[----:B------:R-:W-:Y:S01]  /*4a40*/  LOP3.LUT R29, R29, 0x1, RZ, 0x3c, !PT ;  /* 0x000000011d1d7812 */ /* 0x000fe200078e3cff */
[----:B------:R-:W-:Y:S01]  /*4a50*/  UMOV UR15, 0x10000000 ;  /* 0x10000000000f7882 */ /* 0x000fe20000000000 */
[----:B------:R-:W-:Y:S01]  /*4a60*/  UMOV UR12, UR36 ;  /* 0x00000024000c7c82 */ /* 0x000fe20008000000 */
[----:B------:R-:W-:Y:S08]  /*4a70*/  @P3 R2UR UR36, R25 ;  /* 0x00000000192432ca */ /* 0x000ff000000e0000 */
[----:B------:R-:W-:Y:S01]  /*4a80*/  @!P5 IADD3 R2, P0, PT, R30, 0x580, RZ ;  /* 0x000005801e02d810 */ /* 0x000fe20007f1e0ff */
[----:B------:R-:W-:Y:S01]  /*4a90*/  @!P5 IMAD.SHL.U32 R59, R59, 0x20, RZ ;  /* 0x000000203b3bd824 */ /* 0x000fe200078e00ff */
[----:B------:R-:W-:Y:S01]  /*4aa0*/  VOTEU.ALL UP1, P5 ;  /* 0x0000000000ff7886 */ /* 0x000fe20002820000 */
[----:B------:R-:W-:Y:S01]  /*4ab0*/  @!P5 IMAD.SHL.U32 R60, R60, 0x40, RZ ;  /* 0x000000403c3cd824 */ /* 0x000fe200078e00ff */
[----:B------:R-:W-:Y:S01]  /*4ac0*/  @!P5 R2UR UR8, R2 ;  /* 0x000000000208d2ca */ /* 0x000fe200000e0000 */
[----:B-1----:R-:W-:Y:S01]  /*4ad0*/  @!P5 IMAD.X R0, RZ, RZ, R31, P0 ;  /* 0x000000ffff00d224 */ /* 0x002fe200000e061f */
[----:B------:R-:W-:Y:S01]  /*4ae0*/  @!P5 R2UR UR10, R59 ;  /* 0x000000003b0ad2ca */ /* 0x000fe200000e0000 */
[----:B------:R-:W-:Y:S01]  /*4af0*/  @!UP1 UIADD3 UR9, UPT, UPT, UR6, 0x490, URZ ;  /* 0x0000049006099890 */ /* 0x000fe2000fffe0ff */
[----:B------:R-:W-:Y:S01]  /*4b00*/  @!P5 R2UR UR11, R60 ;  /* 0x000000003c0bd2ca */ /* 0x000fe200000e0000 */
[----:B------:R-:W-:Y:S01]  /*4b10*/  IMAD.IADD R59, R10, 0x1, R47 ;  /* 0x000000010a3b7824 */ /* 0x000fe200078e022f */
[----:B------:R-:W-:Y:S01]  /*4b20*/  @!P5 R2UR UR7, R0 ;  /* 0x000000000007d2ca */ /* 0x000fe200000e0000 */
[----:B------:R-:W-:Y:S01]  /*4b30*/  IMAD.IADD R60, R11, 0x1, R58 ;  /* 0x000000010b3c7824 */ /* 0x000fe200078e023a */
[C---:B------:R-:W-:Y:S04]  /*4b40*/  ISETP.NE.AND P0, PT, R28.reuse, 0x2, PT ;  /* 0x000000021c00780c */ /* 0x040fe80003f05270 */
[----:B------:R-:W-:Y:S01]  /*4b50*/  SEL R0, RZ, 0x1, P0 ;  /* 0x00000001ff007807 */ /* 0x000fe20000000000 */
[----:B------:R-:W-:Y:S01]  /*4b60*/  IMAD.U32 R8, RZ, RZ, UR8 ;  /* 0x00000008ff087e24 */ /* 0x000fe2000f8e00ff */
[----:B------:R-:W-:Y:S01]  /*4b70*/  @!UP1 UIADD3 UR8, UPT, UPT, UR6, 0x600, URZ ;  /* 0x0000060006089890 */ /* 0x000fe2000fffe0ff */
[----:B------:R-:W-:Y:S01]  /*4b80*/  SEL R28, R28, RZ, P0 ;  /* 0x000000ff1c1c7207 */ /* 0x000fe20000000000 */
[----:B------:R-:W-:Y:S01]  /*4b90*/  VOTEU.ALL UP1, P5 ;  /* 0x0000000000ff7886 */ /* 0x000fe20002820000 */
[----:B------:R-:W-:Y:S02]  /*4ba0*/  LOP3.LUT R27, R27, R0, RZ, 0x3c, !PT ;  /* 0x000000001b1b7212 */ /* 0x000fe400078e3cff */
[----:B------:R-:W-:Y:S01]  /*4bb0*/  IMAD.U32 R9, RZ, RZ, UR7 ;  /* 0x00000007ff097e24 */ /* 0x000fe2000f8e00ff */
[----:B------:R-:W-:Y:S04]  /*4bc0*/  @!P5 R2UR UR16, R8 ;  /* 0x000000000810d2ca */ /* 0x000fe800000e0000 */
[----:B------:R-:W-:Y:S11]  /*4bd0*/  @!P5 R2UR UR17, R9 ;  /* 0x000000000911d2ca */ /* 0x000ff600000e0000 */
[----:B------:R-:W-:Y:S02]  /*4be0*/  @!UPT UIADD3 URZ, UPT, UPT, URZ, URZ, URZ ;  /* 0x000000fffffff290 */ /* 0x000fe4000fffe0ff */
[----:B------:R3:W-:Y:S01]  /*4bf0*/  @!UP1 UTMALDG.3D [UR8], [UR16], desc[UR14] ;  /* 0x00000e08100095b4 */ /* 0x0007e20008011000 */
[----:B------:R3:W-:Y:S01]  /*4c00*/  @!P5 SYNCS.ARRIVE.TRANS64.RED.A0TR RZ, [UR6+0x490], R23 ;  /* 0x00049017ffffd9a7 */ /* 0x0007e20008300406 */
[----:B------:R-:W-:Y:S01]  /*4c10*/  UPLOP3.LUT UP1, UPT, UPT, UPT, UPT, 0x80, 0x8 ;  /* 0x000000000008789c */ /* 0x000fe20003f2f070 */
[----:B------:R-:W-:Y:S01]  /*4c20*/  SYNCS.ARRIVE.TRANS64.RED.A1T0 RZ, [UR37], RZ ;  /* 0x000000ffffff79a7 */ /* 0x000fe20008100425 */
[----:B------:R-:W-:Y:S09]  /*4c30*/  @P3 BRA `(.L_x_77) ;  /* 0xfffffff400b43947 */ /* 0x000ff2000383ffff */
[----:B------:R-:W-:Y:S07]  /*4c40*/  MOV R0, UR6 ;  /* 0x0000000600007c02 */ /* 0x000fee0008000f00 */
.L_x_78:
[----:B-1----:R-:W-:-:S04]  /*4c50*/  SHF.L.U32 R2, R29, 0x1f, RZ ;  /* 0x0000001f1d027819 */ /* 0x002fc800000006ff */
[----:B------:R1:W2:Y:S03]  /*4c60*/  SYNCS.PHASECHK.TRANS64.TRYWAIT P0, [R0+URZ+0x498], R2 ;  /* 0x00049802000075a7 */ /* 0x0002a600080011ff */
[----:B--2---:R-:W-:Y:S05]  /*4c70*/  @!P0 NANOSLEEP.SYNCS 0x989680 ;  /* 0x009896800000895d */ /* 0x004fea0003900000 */
[----:B------:R-:W2:Y:S02]  /*4c80*/  @!P0 SYNCS.PHASECHK.TRANS64 P0, [R0+URZ+0x498], R2 ;  /* 0x00049802000085a7 */ /* 0x000ea400080010ff */
[----:B--23--:R-:W-:Y:S05]  /*4c90*/  @P0 EXIT ;  /* 0x000000000000094d */ /* 0x00cfea0003800000 */
[----:B------:R-:W-:Y:S05]  /*4ca0*/  BRA `(.L_x_78) ;  /* 0xfffffffc00e87947 */ /* 0x000fea000383ffff */
.L_x_69:
[----:B------:R-:W-:-:S06]  /*4cb0*/  UISETP.GE.AND UP1, UPT, UR8, 0x4, UPT ;  /* 0x000000040800788c */ /* 0x000fcc000bf26270 */
[----:B------:R-:W-:-:S13]  /*4cc0*/  PLOP3.LUT P0, PT, PT, PT, UP1, 0x80, 0x8 ;  /* 0x000000000008781c */ /* 0x000fda0003f0f018 */
[----:B------:R-:W-:Y:S05]  /*4cd0*/  @!P0 EXIT ;  /* 0x000000000000894d */ /* 0x000fea0003800000 */
[----:B------:R-:W-:Y:S01]  /*4ce0*/  BAR.SYNC.DEFER_BLOCKING 0x6, 0xa0 ;  /* 0x0182800000007b1d */ /* 0x000fe20000010000 */
[C---:B------:R-:W-:Y:S01]  /*4cf0*/  IMAD.SHL.U32 R3, R65.reuse, 0x20, RZ ;  /* 0x0000002041037824 */ /* 0x040fe200078e00ff */
[----:B------:R-:W-:Y:S01]  /*4d00*/  CS2R R70, SRZ ;  /* 0x0000000000467805 */ /* 0x000fe2000001ff00 */
[C---:B------:R-:W-:Y:S02]  /*4d10*/  IMAD.SHL.U32 R2, R65.reuse, 0x10, RZ ;  /* 0x0000001041027824 */ /* 0x040fe400078e00ff */
[----:B------:R-:W-:Y:S01]  /*4d20*/  IMAD.U32 R32, R65, 0x10000, RZ ;  /* 0x0001000041207824 */ /* 0x000fe200078e00ff */
[----:B------:R-:W-:Y:S02]  /*4d30*/  UMOV UR43, 0x400 ;  /* 0x00000400002b7882 */ /* 0x000fe40000000000 */
[----:B------:R-:W1:Y:S01]  /*4d40*/  LDC R64, c[0x0][0x370] ;  /* 0x0000dc00ff407b82 */ /* 0x000e620000000800 */
[----:B------:R-:W-:Y:S01]  /*4d50*/  ULEA UR43, UR37, UR43, 0x18 ;  /* 0x0000002b252b7291 */ /* 0x000fe2000f8ec0ff */
[----:B------:R-:W-:Y:S01]  /*4d60*/  LOP3.LUT R4, R3, 0x80, RZ, 0xc0, !PT ;  /* 0x0000008003047812 */ /* 0x000fe200078ec0ff */
[----:B------:R-:W-:Y:S01]  /*4d70*/  IMAD.SHL.U32 R66, R65, 0x4, RZ ;  /* 0x0000000441427824 */ /* 0x000fe200078e00ff */
[----:B------:R-:W-:Y:S01]  /*4d80*/  LOP3.LUT R2, R2, 0x600, RZ, 0xc0, !PT ;  /* 0x0000060002027812 */ /* 0x000fe200078ec0ff */
[----:B------:R-:W-:Y:S01]  /*4d90*/  UIADD3 UR4, UPT, UPT, UR43, 0xe00, URZ ;  /* 0x00000e002b047890 */ /* 0x000fe2000fffe0ff */
[----:B------:R-:W-:Y:S01]  /*4da0*/  LOP3.LUT R4, R4, 0x10, R65, 0xf8, !PT ;  /* 0x0000001004047812 */ /* 0x000fe200078ef841 */
[----:B------:R-:W-:Y:S01]  /*4db0*/  IMAD.MOV.U32 R31, RZ, RZ, RZ ;  /* 0x000000ffff1f7224 */ /* 0x000fe200078e00ff */
[----:B------:R-:W2:Y:S01]  /*4dc0*/  LDC R28, c[0x0][0xb0c] ;  /* 0x0002c300ff1c7b82 */ /* 0x000ea20000000800 */
[--C-:B------:R-:W-:Y:S01]  /*4dd0*/  LOP3.LUT R2, R2, 0x60, R3.reuse, 0xf8, !PT ;  /* 0x0000006002027812 */ /* 0x100fe200078ef803 */
[----:B------:R-:W-:Y:S01]  /*4de0*/  IMAD.MOV.U32 R74, RZ, RZ, RZ ;  /* 0x000000ffff4a7224 */ /* 0x000fe200078e00ff */
[----:B------:R-:W-:Y:S01]  /*4df0*/  LOP3.LUT R32, R32, 0x600000, RZ, 0xc0, !PT ;  /* 0x0060000020207812 */ /* 0x000fe200078ec0ff */
[----:B------:R-:W-:Y:S01]  /*4e00*/  IMAD.MOV.U32 R69, RZ, RZ, RZ ;  /* 0x000000ffff457224 */ /* 0x000fe200078e00ff */
[----:B------:R-:W-:Y:S01]  /*4e10*/  LOP3.LUT R66, R4, 0x10, R66, 0x78, !PT ;  /* 0x0000001004427812 */ /* 0x000fe200078e7842 */
[----:B------:R-:W-:Y:S01]  /*4e20*/  IMAD.U32 R72, RZ, RZ, UR4 ;  /* 0x00000004ff487e24 */ /* 0x000fe2000f8e00ff */
[----:B------:R-:W-:Y:S01]  /*4e30*/  LOP3.LUT R2, R2, 0x100, R3, 0xf8, !PT ;  /* 0x0000010002027812 */ /* 0x000fe200078ef803 */
[----:B------:R-:W4:Y:S01]  /*4e40*/  LDC R62, c[0x0][0xb20] ;  /* 0x0002c800ff3e7b82 */ /* 0x000f220000000800 */
[----:B------:R-:W3:Y:S01]  /*4e50*/  LDS R0, [UR43+0x560] ;  /* 0x0005602bff007984 */ /* 0x000ee20008000800 */
[----:B------:R-:W1:Y:S01]  /*4e60*/  LDCU.64 UR46, c[0x0][0x348] ;  /* 0x00006900ff2e77ac */ /* 0x000e620008000a00 */
[----:B------:R-:W-:Y:S01]  /*4e70*/  LOP3.LUT R66, R2, R66, RZ, 0xfc, !PT ;  /* 0x0000004202427212 */ /* 0x000fe200078efcff */
[----:B------:R-:W1:Y:S04]  /*4e80*/  LDCU.64 UR38, c[0x0][0x888] ;  /* 0x00011100ff2677ac */ /* 0x000e680008000a00 */
[----:B------:R-:W1:Y:S01]  /*4e90*/  LDC R27, c[0x0][0xb30] ;  /* 0x0002cc00ff1b7b82 */ /* 0x000e620000000800 */
[----:B------:R-:W-:-:S07]  /*4ea0*/  UIADD3 UR42, UPT, UPT, UR43, 0x600, URZ ;  /* 0x000006002b2a7890 */ /* 0x000fce000fffe0ff */
[----:B------:R-:W1:Y:S08]  /*4eb0*/  LDC.64 R56, c[0x0][0xb10] ;  /* 0x0002c400ff387b82 */ /* 0x000e700000000a00 */
[----:B------:R-:W1:Y:S08]  /*4ec0*/  LDC.64 R24, c[0x0][0xb18] ;  /* 0x0002c600ff187b82 */ /* 0x000e700000000a00 */
[----:B------:R-:W1:Y:S08]  /*4ed0*/  LDC.64 R52, c[0x0][0x888] ;  /* 0x00022200ff347b82 */ /* 0x000e700000000a00 */
[----:B------:R-:W1:Y:S01]  /*4ee0*/  LDC.64 R22, c[0x0][0xb28] ;  /* 0x0002ca00ff167b82 */ /* 0x000e620000000a00 */
[----:B---3--:R-:W-:-:S07]  /*4ef0*/  IMAD.IADD R32, R0, 0x1, R32 ;  /* 0x0000000100207824 */ /* 0x008fce00078e0220 */
[----:B------:R-:W3:Y:S08]  /*4f00*/  LDC.64 R54, c[0x0][0x890] ;  /* 0x00022400ff367b82 */ /* 0x000ef00000000a00 */
[----:B------:R-:W1:Y:S08]  /*4f10*/  LDC.64 R50, c[0x0][0x8b0] ;  /* 0x00022c00ff327b82 */ /* 0x000e700000000a00 */
[----:B------:R-:W1:Y:S08]  /*4f20*/  LDC.64 R48, c[0x0][0x8a8] ;  /* 0x00022a00ff307b82 */ /* 0x000e700000000a00 */
[----:B--2-4-:R-:W1:Y:S02]  /*4f30*/  LDC R63, c[0x0][0x374] ;  /* 0x0000dd00ff3f7b82 */ /* 0x014e640000000800 */
.L_x_96:
[----:B------:R-:W-:Y:S02]  /*4f40*/  LEA R0, R74, UR43, 0x3 ;  /* 0x0000002b4a007c11 */ /* 0x000fe4000f8e18ff */
[----:B------:R-:W-:Y:S02]  /*4f50*/  SHF.L.U32 R2, R70, 0x1f, RZ ;  /* 0x0000001f46027819 */ /* 0x000fe400000006ff */
[----:B------:R-:W-:Y:S02]  /*4f60*/  LEA R16, R74, UR43, 0x4 ;  /* 0x0000002b4a107c11 */ /* 0x000fe4000f8e20ff */
[----:B--2---:R-:W2:Y:S02]  /*4f70*/  SYNCS.PHASECHK.TRANS64.TRYWAIT P0, [R0+URZ+0x4b0], R2 ;  /* 0x0004b002000075a7 */ /* 0x004ea400080011ff */
[----:B-12---:R-:W-:Y:S05]  /*4f80*/  @!P0 BRA `(.L_x_79) ;  /* 0x0000001c00588947 */ /* 0x006fea0003800000 */
.L_x_130:
[----:B------:R-:W4:Y:S01]  /*4f90*/  LDC.64 R10, c[0x0][0xb10] ;  /* 0x0002c400ff0a7b82 */ /* 0x000f220000000a00 */
[----:B------:R-:W3:Y:S01]  /*4fa0*/  LDS.128 R16, [R16+0x540] ;  /* 0x0005400010107984 */ /* 0x000ee20000000c00 */
[----:B-1----:R-:W-:Y:S01]  /*4fb0*/  ISETP.NE.AND P1, PT, R27, 0x1, PT ;  /* 0x000000011b00780c */ /* 0x002fe20003f25270 */
[----:B--2---:R-:W-:Y:S01]  /*4fc0*/  VIADD R0, R0, 0x4c0 ;  /* 0x000004c000007836 */ /* 0x004fe20000000000 */
[----:B------:R-:W-:Y:S04]  /*4fd0*/  ISETP.GE.AND P0, PT, R26, 0x1, PT ;  /* 0x000000011a00780c */ /* 0x000fe80003f06270 */
[----:B------:R-:W1:Y:S01]  /*4fe0*/  LDC.64 R8, c[0x0][0xb18] ;  /* 0x0002c600ff087b82 */ /* 0x000e620000000a00 */
[----:B------:R-:W-:Y:S01]  /*4ff0*/  PRMT R0, RZ, 0x654, R0 ;  /* 0x00000654ff007816 */ /* 0x000fe20000000000 */
[----:B------:R-:W-:Y:S01]  /*5000*/  @!PT LDS RZ, [RZ] ;  /* 0x00000000fffff984 */ /* 0x000fe20000000800 */
[----:B------:R-:W-:Y:S01]  /*5010*/  @!PT LDS RZ, [RZ] ;  /* 0x00000000fffff984 */ /* 0x000fe20000000800 */
[----:B------:R-:W-:Y:S01]  /*5020*/  @!PT LDS RZ, [RZ] ;  /* 0x00000000fffff984 */ /* 0x000fe20000000800 */
[----:B------:R-:W-:Y:S01]  /*5030*/  @!PT LDS RZ, [RZ] ;  /* 0x00000000fffff984 */ /* 0x000fe20000000800 */
[----:B------:R2:W-:Y:S06]  /*5040*/  MEMBAR.ALL.CTA ;  /* 0x0000000000007992 */ /* 0x0005ec0000008000 */
[----:B--2---:R-:W2:Y:S01]  /*5050*/  FENCE.VIEW.ASYNC.S ;  /* 0x00000000000073c6 */ /* 0x004ea20000000000 */
[----:B------:R-:W1:Y:S08]  /*5060*/  @!P1 LDC R12, c[0x0][0xb20] ;  /* 0x0002c800ff0c9b82 */ /* 0x000e700000000800 */
[----:B------:R-:W1:Y:S01]  /*5070*/  @!P1 LDC R7, c[0x0][0xb0c] ;  /* 0x0002c300ff079b82 */ /* 0x000e620000000800 */
[----:B--2---:R2:W-:Y:S01]  /*5080*/  SYNCS.ARRIVE.TRANS64.RED.A1T0 RZ, [R0+URZ], RZ ;  /* 0x000000ff00ff79a7 */ /* 0x0045e200081004ff */
[----:B---3--:R-:W-:Y:S04]  /*5090*/  LOP3.LUT P4, RZ, R18, 0x1, RZ, 0xc0, !PT ;  /* 0x0000000112ff7812 */ /* 0x008fe8000788c0ff */
[----:B------:R-:W-:Y:S09]  /*50a0*/  P2R R73, PR, RZ, 0x10 ;  /* 0x00000010ff497803 */ /* 0x000ff20000000000 */
[----:B------:R-:W-:Y:S02]  /*50b0*/  @P4 MOV R30, R16 ;  /* 0x00000010001e4202 */ /* 0x000fe40000000f00 */
[----:B------:R-:W-:Y:S01]  /*50c0*/  @P4 LOP3.LUT R29, R17, 0xffff, RZ, 0xc0, !PT ;  /* 0x0000ffff111d4812 */ /* 0x000fe200078ec0ff */
[----:B--2-4-:R-:W-:Y:S06]  /*50d0*/  @!P0 BRA `(.L_x_80) ;  /* 0x0000000000a48947 */ /* 0x014fec0003800000 */
[-C--:B------:R-:W-:Y:S01]  /*50e0*/  IMAD.HI.U32 R0, R63, R25.reuse, RZ ;  /* 0x000000193f007227 */ /* 0x080fe200078e00ff */
[----:B------:R-:W-:Y:S02]  /*50f0*/  ISETP.NE.AND P0, PT, R24, 0x1, PT ;  /* 0x000000011800780c */ /* 0x000fe40003f05270 */
[----:B------:R-:W-:Y:S01]  /*5100*/  ISETP.NE.AND P2, PT, R26, 0x1, PT ;  /* 0x000000011a00780c */ /* 0x000fe20003f45270 */
[----:B------:R-:W-:Y:S01]  /*5110*/  IMAD.HI.U32 R4, R64, R56, RZ ;  /* 0x0000003840047227 */ /* 0x000fe200078e00ff */
[----:B------:R-:W-:Y:S02]  /*5120*/  SHF.R.U32.HI R0, RZ, R62, R0 ;  /* 0x0000003eff007219 */ /* 0x000fe40000011600 */
[----:B------:R-:W-:Y:S01]  /*5130*/  ISETP.NE.AND P3, PT, R28, 0x1, PT ;  /* 0x000000011c00780c */ /* 0x000fe20003f65270 */
[----:B------:R-:W-:Y:S01]  /*5140*/  IMAD.HI.U32 R6, R29, R25, RZ ;  /* 0x000000191d067227 */ /* 0x000fe200078e00ff */
[-C--:B------:R-:W-:Y:S02]  /*5150*/  SHF.R.U32.HI R4, RZ, R57.reuse, R4 ;  /* 0x00000039ff047219 */ /* 0x080fe40000011604 */
        /* <DEDUP_REMOVED lines=14> */
[C---:B------:R-:W-:Y:S03]  /*5240*/  IMAD.HI.U32 R0, R3.reuse, R22, RZ ;  /* 0x0000001603007227 */ /* 0x040fe600078e00ff */
[C---:B------:R-:W-:Y:S02]  /*5250*/  ISETP.GE.OR P0, PT, R2.reuse, R5, P0 ;  /* 0x000000050200720c */ /* 0x040fe40000706670 */
[----:B------:R-:W-:Y:S04]  /*5260*/  SHF.R.U32.HI R0, RZ, R23, R0 ;  /* 0x00000017ff007219 */ /* 0x000fe80000011600 */
[C---:B------:R-:W-:Y:S05]  /*5270*/  SEL R6, R3.reuse, R0, !P2 ;  /* 0x0000000003067207 */ /* 0x040fea0005000000 */
        /* <DEDUP_REMOVED lines=14> */
[----:B------:R-:W-:Y:S07]  /*5360*/  IMAD R29, R3, R24, R29 ;  /* 0x00000018031d7224 */ /* 0x000fee00078e021d */
.L_x_80:
[----:B------:R-:W-:Y:S01]  /*5370*/  @!P1 IMAD.HI.U32 R0, R30, R10, RZ ;  /* 0x0000000a1e009227 */ /* 0x000fe200078e00ff */
[----:B-1----:R-:W-:Y:S01]  /*5380*/  @!P1 ISETP.NE.AND P0, PT, R8, 0x1, PT ;  /* 0x000000010800980c */ /* 0x002fe20003f05270 */
[----:B------:R-:W-:Y:S01]  /*5390*/  ULOP3.LUT UP0, URZ, UR42, 0x90, URZ, 0xc0, !UPT ;  /* 0x000000902aff7892 */ /* 0x000fe2000f80c0ff */
[----:B------:R-:W-:Y:S01]  /*53a0*/  @!P1 ISETP.NE.AND P2, PT, R7, 0x1, PT ;  /* 0x000000010700980c */ /* 0x000fe20003f45270 */
[C---:B------:R-:W-:Y:S01]  /*53b0*/  @!P1 IMAD.HI.U32 R2, R29.reuse, R9, RZ ;  /* 0x000000091d029227 */ /* 0x040fe200078e00ff */
[----:B------:R-:W-:Y:S02]  /*53c0*/  @!P1 SHF.R.U32.HI R0, RZ, R11, R0 ;  /* 0x0000000bff009219 */ /* 0x000fe40000011600 */
[----:B------:R-:W-:Y:S01]  /*53d0*/  @P4 SHF.R.U32.HI R68, RZ, 0x10, R17 ;  /* 0x00000010ff444819 */ /* 0x000fe20000011611 */
[----:B------:R-:W-:Y:S01]  /*53e0*/  VIADD R74, R74, 0x1 ;  /* 0x000000014a4a7836 */ /* 0x000fe20000000000 */
[----:B------:R-:W-:Y:S02]  /*53f0*/  @!P1 SHF.R.U32.HI R2, RZ, R12, R2 ;  /* 0x0000000cff029219 */ /* 0x000fe40000011602 */
[----:B------:R-:W-:Y:S02]  /*5400*/  @!P1 SEL R3, R30, R0, !P2 ;  /* 0x000000001e039207 */ /* 0x000fe40005000000 */
[----:B------:R-:W-:Y:S05]  /*5410*/  @!P1 SEL R2, R29, R2, !P0 ;  /* 0x000000021d029207 */ /* 0x000fea0004000000 */
[----:B------:R-:W-:Y:S02]  /*5420*/  @!P1 IMAD.IADD R0, R2, 0x1, -R3 ;  /* 0x0000000102009824 */ /* 0x000fe400078e0a03 */
[----:B------:R-:W-:Y:S02]  /*5430*/  @!P1 IMAD.IADD R2, R3, 0x1, -R2 ;  /* 0x0000000103029824 */ /* 0x000fe400078e0a02 */
[----:B------:R-:W-:Y:S02]  /*5440*/  @!P1 IMAD R30, R0, R7, R30 ;  /* 0x00000007001e9224 */ /* 0x000fe400078e021e */
[----:B------:R-:W-:Y:S01]  /*5450*/  @!P1 IMAD R29, R2, R8, R29 ;  /* 0x00000008021d9224 */ /* 0x000fe200078e021d */
[----:B------:R-:W-:Y:S06]  /*5460*/  BRA.U !UP0, `(.L_x_81) ;  /* 0x0000000108407547 */ /* 0x000fec000b800000 */
[----:B------:R-:W1:Y:S01]  /*5470*/  LDCU.64 UR8, c[0x4][0x80] ;  /* 0x01001000ff0877ac */ /* 0x000e620008000a00 */
[----:B------:R-:W-:Y:S01]  /*5480*/  MOV R3, 0x0 ;  /* 0x0000000000037802 */ /* 0x000fe20000000f00 */
[----:B------:R-:W-:Y:S02]  /*5490*/  HFMA2 R12, -RZ, RZ, 0, 5.9604644775390625e-08 ;  /* 0x00000001ff0c7431 */ /* 0x000fe400000001ff */
[----:B------:R-:W-:Y:S02]  /*54a0*/  IMAD.MOV.U32 R8, RZ, RZ, 0x70 ;  /* 0x00000070ff087424 */ /* 0x000fe400078e00ff */
[----:B------:R-:W-:Y:S01]  /*54b0*/  IMAD.MOV.U32 R13, RZ, RZ, RZ ;  /* 0x000000ffff0d7224 */ /* 0x000fe200078e00ff */
[----:B------:R-:W2:Y:S01]  /*54c0*/  LDCU.64 UR6, c[0x4][0x88] ;  /* 0x01001100ff0677ac */ /* 0x000ea20008000a00 */
[----:B------:R-:W3:Y:S01]  /*54d0*/  LDC.64 R2, c[0x4][R3] ;  /* 0x0100000003027b82 */ /* 0x000ee20000000a00 */
[----:B------:R-:W4:Y:S01]  /*54e0*/  LDCU.64 UR4, c[0x4][0x8] ;  /* 0x01000100ff0477ac */ /* 0x000f220008000a00 */
[----:B-1----:R-:W-:Y:S01]  /*54f0*/  MOV R5, UR9 ;  /* 0x0000000900057c02 */ /* 0x002fe20008000f00 */
[----:B------:R-:W-:Y:S01]  /*5500*/  IMAD.U32 R4, RZ, RZ, UR8 ;  /* 0x00000008ff047e24 */ /* 0x000fe2000f8e00ff */
[----:B--2---:R-:W-:Y:S01]  /*5510*/  MOV R7, UR7 ;  /* 0x0000000700077c02 */ /* 0x004fe20008000f00 */
[----:B------:R-:W-:Y:S01]  /*5520*/  IMAD.U32 R6, RZ, RZ, UR6 ;  /* 0x00000006ff067e24 */ /* 0x000fe2000f8e00ff */
[----:B----4-:R-:W-:Y:S01]  /*5530*/  MOV R11, UR5 ;  /* 0x00000005000b7c02 */ /* 0x010fe20008000f00 */
[----:B------:R-:W-:Y:S02]  /*5540*/  IMAD.U32 R10, RZ, RZ, UR4 ;  /* 0x00000004ff0a7e24 */ /* 0x000fe4000f8e00ff */
[----:B------:R-:W-:Y:S07]  /*5550*/  LEPC R20, `(.L_x_81) ;  /* 0x000000001014794e */ /* 0x000fee0000000000 */
[----:B---3-5:R-:W-:Y:S05]  /*5560*/  CALL.ABS.NOINC R2 ;  /* 0x0000000002007343 */ /* 0x028fea0003c00000 */
.L_x_81:
[----:B------:R-:W-:Y:S01]  /*5570*/  LOP3.LUT P0, RZ, R72, 0x90, RZ, 0xc0, !PT ;  /* 0x0000009048ff7812 */ /* 0x000fe2000780c0ff */
[----:B------:R-:W-:Y:S11]  /*5580*/  BSSY.RECONVERGENT B6, `(.L_x_82) ;  /* 0x0000013000067945 */ /* 0x000ff60003800200 */
[----:B------:R-:W-:Y:S01]  /*5590*/  @!UPT UIADD3 URZ, UPT, UPT, URZ, URZ, URZ ;  /* 0x000000fffffff290 */ /* 0x000fe2000fffe0ff */
[----:B------:R-:W-:Y:S05]  /*55a0*/  @!P0 BRA `(.L_x_83) ;  /* 0x0000000000408947 */ /* 0x000fea0003800000 */
        /* <DEDUP_REMOVED lines=16> */
.L_x_83:
[----:B------:R-:W-:Y:S05]  /*56b0*/  BSYNC.RECONVERGENT B6 ;  /* 0x0000000000067941 */ /* 0x000fea0003800200 */
.L_x_82:
[----:B------:R-:W-:Y:S01]  /*56c0*/  ISETP.NE.U32.AND P3, PT, R54, RZ, PT ;  /* 0x000000ff3600720c */ /* 0x000fe20003f65070 */
[----:B------:R-:W-:Y:S01]  /*56d0*/  UISETP.NE.AND UP1, UPT, UR44, URZ, UPT ;  /* 0x000000ff2c00728c */ /* 0x000fe2000bf25270 */
[----:B------:R-:W-:Y:S02]  /*56e0*/  ISETP.NE.U32.AND P4, PT, R50, RZ, PT ;  /* 0x000000ff3200720c */ /* 0x000fe40003f85070 */
[----:B------:R-:W-:Y:S02]  /*56f0*/  ISETP.NE.AND.EX P3, PT, R55, RZ, PT, P3 ;  /* 0x000000ff3700720c */ /* 0x000fe40003f65330 */
[----:B------:R-:W-:Y:S02]  /*5700*/  PLOP3.LUT P1, PT, PT, PT, PT, 0x8, 0x80 ;  /* 0x000000000080781c */ /* 0x000fe40003f2e170 */
[----:B------:R-:W-:Y:S02]  /*5710*/  PLOP3.LUT P0, PT, PT, PT, UP1, 0x80, 0x8 ;  /* 0x000000000008781c */ /* 0x000fe40003f0f018 */
[----:B------:R-:W-:Y:S02]  /*5720*/  ISETP.NE.AND.EX P4, PT, R51, RZ, PT, P4 ;  /* 0x000000ff3300720c */ /* 0x000fe40003f85340 */
[----:B------:R-:W1:Y:S09]  /*5730*/  @UP1 LDCU.64 UR4, c[0x0][0x888] ;  /* 0x00011100ff0417ac */ /* 0x000e720008000a00 */
[----:B------:R-:W-:Y:S01]  /*5740*/  @P0 PLOP3.LUT P1, PT, P3, PT, PT, 0x80, 0x8 ;  /* 0x000000000008081c */ /* 0x000fe20001f2f070 */
[----:B-1----:R-:W-:Y:S04]  /*5750*/  @UP1 UISETP.NE.U32.AND UP0, UPT, UR4, URZ, UPT ;  /* 0x000000ff0400128c */ /* 0x002fe8000bf05070 */
[----:B------:R-:W-:Y:S04]  /*5760*/  @UP1 UISETP.NE.AND.EX UP0, UPT, UR5, URZ, UPT, UP0 ;  /* 0x000000ff0500128c */ /* 0x000fe8000bf05300 */
[----:B------:R-:W-:Y:S01]  /*5770*/  @UP1 USEL UR4, URZ, 0xffffffff, UP0 ;  /* 0xffffffffff041887 */ /* 0x000fe20008000000 */
[----:B------:R-:W-:Y:S11]  /*5780*/  @!P3 BRA `(.L_x_84) ;  /* 0x00000000002cb947 */ /* 0x000ff60003800000 */
[----:B------:R-:W-:Y:S01]  /*5790*/  ISETP.NE.U32.AND P2, PT, R52, RZ, PT ;  /* 0x000000ff3400720c */ /* 0x000fe20003f45070 */
[----:B------:R-:W-:Y:S03]  /*57a0*/  IMAD.MOV.U32 R61, RZ, RZ, 0x1 ;  /* 0x00000001ff3d7424 */ /* 0x000fe600078e00ff */
[----:B------:R-:W-:Y:S11]  /*57b0*/  ISETP.NE.AND.EX P2, PT, R53, RZ, PT, P2 ;  /* 0x000000ff3500720c */ /* 0x000ff60003f45320 */
[----:B------:R-:W-:Y:S02]  /*57c0*/  @!UPT UIADD3 URZ, UPT, UPT, URZ, URZ, URZ ;  /* 0x000000fffffff290 */ /* 0x000fe4000fffe0ff */
[----:B------:R-:W1:Y:S01]  /*57d0*/  @P2 LDC.64 R2, c[0x0][0x888] ;  /* 0x00022200ff022b82 */ /* 0x000e620000000a00 */
[----:B------:R-:W-:Y:S04]  /*57e0*/  @P2 IMAD R0, R54, UR36, RZ ;  /* 0x0000002436002c24 */ /* 0x000fe8000f8e02ff */
[----:B-1----:R-:W-:Y:S04]  /*57f0*/  @P2 IMAD.WIDE R2, R0, 0x4, R2 ;  /* 0x0000000400022825 */ /* 0x002fe800078e0202 */
[----:B------:R-:W-:Y:S01]  /*5800*/  HFMA2 R0, -RZ, RZ, 0, 5.9604644775390625e-08 ;  /* 0x00000001ff007431 */ /* 0x000fe200000001ff */
[----:B-----5:R1:W5:Y:S04]  /*5810*/  @P2 LDG.E R34, desc[UR40][R2.64] ;  /* 0x0000002802222981 */ /* 0x020368000c1e1900 */
[----:B------:R-:W-:Y:S01]  /*5820*/  @!P2 PRMT R61, R0, 0x7610, R61 ;  /* 0x00007610003da816 */ /* 0x000fe2000000003d */
[----:B-1----:R-:W2:Y:S06]  /*5830*/  @!P2 LDC R34, c[0x0][0x880] ;  /* 0x00022000ff22ab82 */ /* 0x002eac0000000800 */
.L_x_84:
[----:B------:R-:W-:Y:S05]  /*5840*/  @!P4 BRA `(.L_x_85) ;  /* 0x000000000020c947 */ /* 0x000fea0003800000 */
[----:B------:R-:W-:Y:S04]  /*5850*/  ISETP.NE.U32.AND P2, PT, R48, RZ, PT ;  /* 0x000000ff3000720c */ /* 0x000fe80003f45070 */
[----:B------:R-:W-:Y:S11]  /*5860*/  ISETP.NE.AND.EX P2, PT, R49, RZ, PT, P2 ;  /* 0x000000ff3100720c */ /* 0x000ff60003f45320 */
[----:B------:R-:W-:Y:S02]  /*5870*/  @!UPT UIADD3 URZ, UPT, UPT, URZ, URZ, URZ ;  /* 0x000000fffffff290 */ /* 0x000fe4000fffe0ff */
[----:B------:R-:W1:Y:S01]  /*5880*/  @P2 LDC.64 R2, c[0x0][0x8a8] ;  /* 0x00022a00ff022b82 */ /* 0x000e620000000a00 */
[----:B------:R-:W-:Y:S04]  /*5890*/  @P2 IMAD R0, R50, UR36, RZ ;  /* 0x0000002432002c24 */ /* 0x000fe8000f8e02ff */
[----:B-1----:R-:W-:Y:S05]  /*58a0*/  @P2 IMAD.WIDE R2, R0, 0x4, R2 ;  /* 0x0000000400022825 */ /* 0x002fea00078e0202 */
[----:B-----5:R1:W5:Y:S02]  /*58b0*/  @P2 LDG.E R33, desc[UR40][R2.64] ;  /* 0x0000002802212981 */ /* 0x020364000c1e1900 */
[----:B-1----:R-:W3:Y:S02]  /*58c0*/  @!P2 LDC R33, c[0x0][0x8a0] ;  /* 0x00022800ff21ab82 */ /* 0x002ee40000000800 */
.L_x_85:
[----:B--2--5:R-:W-:Y:S01]  /*58d0*/  @P0 ISETP.NE.AND P4, PT, R34, RZ, PT ;  /* 0x000000ff2200020c */ /* 0x024fe20003f85270 */
[----:B------:R-:W-:Y:S01]  /*58e0*/  IMAD.U32 R0, RZ, RZ, UR4 ;  /* 0x00000004ff007e24 */ /* 0x000fe2000f8e00ff */
[----:B------:R-:W-:Y:S01]  /*58f0*/  @P0 LOP3.LUT P2, RZ, R61, 0xff, RZ, 0xc0, !PT ;  /* 0x000000ff3dff0812 */ /* 0x000fe2000784c0ff */
[----:B------:R-:W-:Y:S01]  /*5900*/  BSSY B1, `(.L_x_86) ;  /* 0x0000034000017945 */ /* 0x000fe20003800000 */
[----:B------:R-:W-:Y:S02]  /*5910*/  @P0 SEL R2, RZ, 0xffffffff, P4 ;  /* 0xffffffffff020807 */ /* 0x000fe40002000000 */
[----:B------:R-:W-:Y:S02]  /*5920*/  CS2R R38, SRZ ;  /* 0x0000000000267805 */ /* 0x000fe4000001ff00 */
[----:B------:R-:W-:Y:S02]  /*5930*/  LEA R35, R31, UR43, 0x3 ;  /* 0x0000002b1f237c11 */ /* 0x000fe4000f8e18ff */
[----:B------:R-:W-:Y:S02]  /*5940*/  CS2R R36, SRZ ;  /* 0x0000000000247805 */ /* 0x000fe4000001ff00 */
[----:B------:R-:W-:Y:S02]  /*5950*/  @P1 SEL R2, R0, R2, !P2 ;  /* 0x0000000200021207 */ /* 0x000fe40005000000 */
[----:B------:R-:W-:Y:S02]  /*5960*/  SHF.L.U32 R3, R71, 0x1f, RZ ;  /* 0x0000001f47037819 */ /* 0x000fe400000006ff */
[----:B------:R-:W-:Y:S02]  /*5970*/  @P0 LOP3.LUT R2, R2, 0x1, RZ, 0xc0, !PT ;  /* 0x0000000102020812 */ /* 0x000fe400078ec0ff */
[----:B------:R-:W-:Y:S02]  /*5980*/  PLOP3.LUT P5, PT, PT, PT, PT, 0x8, 0x80 ;  /* 0x000000000080781c */ /* 0x000fe40003fae170 */
[----:B------:R-:W-:Y:S02]  /*5990*/  ISETP.NE.U32.OR P1, PT, R2, 0x1, !P0 ;  /* 0x000000010200780c */ /* 0x000fe40004725470 */
[----:B------:R-:W-:Y:S11]  /*59a0*/  LEA.HI R2, R31, R31, RZ, 0x1 ;  /* 0x0000001f1f027211 */ /* 0x000ff600078f08ff */
[----:B------:R-:W-:Y:S04]  /*59b0*/  @P1 SHF.L.U32 R0, R69, 0x1f, RZ ;  /* 0x0000001f45001819 */ /* 0x000fe800000006ff */
[----:B------:R1:W2:Y:S01]  /*59c0*/  @P1 SYNCS.PHASECHK.TRANS64.TRYWAIT P0, [UR43+0x490], R0 ;  /* 0x00049000ff0015a7 */ /* 0x0002a2000800112b */
[----:B------:R4:W3:Y:S01]  /*59d0*/  SYNCS.PHASECHK.TRANS64.TRYWAIT P4, [R35+URZ+0x4d0], R3 ;  /* 0x0004d003230075a7 */ /* 0x0008e200080811ff */
[C---:B-1----:R-:W-:Y:S01]  /*59e0*/  IMAD.SHL.U32 R0, R2.reuse, 0x10, RZ ;  /* 0x0000001002007824 */ /* 0x042fe200078e00ff */
[----:B------:R-:W-:Y:S04]  /*59f0*/  LOP3.LUT R2, R2, 0xffe, RZ, 0xc0, !PT ;  /* 0x00000ffe02027812 */ /* 0x000fe800078ec0ff */
[----:B------:R-:W-:Y:S01]  /*5a00*/  LOP3.LUT R0, R0, 0xffffffe0, RZ, 0xc0, !PT ;  /* 0xffffffe000007812 */ /* 0x000fe200078ec0ff */
[----:B------:R-:W-:Y:S04]  /*5a10*/  IMAD.IADD R2, R31, 0x1, -R2 ;  /* 0x000000011f027824 */ /* 0x000fe800078e0a02 */
[----:B------:R-:W-:Y:S04]  /*5a20*/  IMAD.IADD R0, R32, 0x1, R0 ;  /* 0x0000000120007824 */ /* 0x000fe800078e0200 */
[----:B------:R-:W-:Y:S01]  /*5a30*/  IMAD R2, R2, 0x100000, R0 ;  /* 0x0010000002027824 */ /* 0x000fe200078e0200 */
[----:B--2---:R-:W-:Y:S01]  /*5a40*/  @P1 PLOP3.LUT P5, PT, P0, PT, PT, 0x8, 0x80 ;  /* 0x000000000080181c */ /* 0x004fe200007ae170 */
[----:B------:R-:W-:Y:S01]  /*5a50*/  @!UPT UIADD3 URZ, UPT, UPT, URZ, URZ, URZ ;  /* 0x000000fffffff290 */ /* 0x000fe2000fffe0ff */
[----:B---34-:R-:W-:Y:S11]  /*5a60*/  @!P1 BRA `(.L_x_87) ;  /* 0x0000000000749947 */ /* 0x018ff60003800000 */
[----:B------:R-:W-:Y:S01]  /*5a70*/  ISETP.NE.U32.AND P0, PT, RZ, UR38, PT ;  /* 0x00000026ff007c0c */ /* 0x000fe2000bf05070 */
[----:B------:R-:W-:Y:S01]  /*5a80*/  BSSY B0, `(.L_x_88) ;  /* 0x0000010000007945 */ /* 0x000fe20003800000 */
[----:B------:R-:W-:Y:S02]  /*5a90*/  ISETP.NE.AND P2, PT, R34, RZ, PT ;  /* 0x000000ff2200720c */ /* 0x000fe40003f45270 */
[----:B------:R-:W-:Y:S02]  /*5aa0*/  CS2R R38, SRZ ;  /* 0x0000000000267805 */ /* 0x000fe4000001ff00 */
[----:B------:R-:W-:Y:S02]  /*5ab0*/  ISETP.NE.AND.EX P0, PT, RZ, UR39, PT, P0 ;  /* 0x00000027ff007c0c */ /* 0x000fe4000bf05300 */
[----:B------:R-:W-:Y:S02]  /*5ac0*/  CS2R R36, SRZ ;  /* 0x0000000000247805 */ /* 0x000fe4000001ff00 */
[----:B------:R-:W-:Y:S02]  /*5ad0*/  LOP3.LUT P1, RZ, R61, 0xff, RZ, 0xc0, !PT ;  /* 0x000000ff3dff7812 */ /* 0x000fe4000782c0ff */
[----:B------:R-:W-:Y:S02]  /*5ae0*/  SEL R0, RZ, 0xffffffff, P2 ;  /* 0xffffffffff007807 */ /* 0x000fe40001000000 */
[----:B------:R-:W-:Y:S04]  /*5af0*/  SEL R4, RZ, 0xffffffff, P0 ;  /* 0xffffffffff047807 */ /* 0x000fe80000000000 */
[----:B------:R-:W-:Y:S04]  /*5b00*/  @P3 SEL R0, R4, R0, !P1 ;  /* 0x0000000004003207 */ /* 0x000fe80004800000 */
[----:B------:R-:W-:Y:S04]  /*5b10*/  LOP3.LUT R0, R0, 0x1, RZ, 0xc0, !PT ;  /* 0x0000000100007812 */ /* 0x000fe800078ec0ff */
[----:B------:R-:W-:Y:S01]  /*5b20*/  ISETP.NE.U32.AND P0, PT, R0, 0x1, PT ;  /* 0x000000010000780c */ /* 0x000fe20003f05070 */
[----:B------:R-:W-:Y:S01]  /*5b30*/  @!UPT UIADD3 URZ, UPT, UPT, URZ, URZ, URZ ;  /* 0x000000fffffff290 */ /* 0x000fe2000fffe0ff */
[----:B------:R-:W-:Y:S11]  /*5b40*/  @!P5 BRA `(.L_x_89) ;  /* 0x00000000000cd947 */ /* 0x000ff60003800000 */
[----:B------:R-:W-:Y:S04]  /*5b50*/  SHF.L.U32 R4, R69, 0x1f, RZ ;  /* 0x0000001f45047819 */ /* 0x000fe800000006ff */
[----:B------:R-:W1:Y:S02]  /*5b60*/  SYNCS.PHASECHK.TRANS64.TRYWAIT P1, [UR43+0x490], R4 ;  /* 0x00049004ff0075a7 */ /* 0x000e64000802112b */
[----:B-1----:R-:W-:Y:S05]  /*5b70*/  @!P1 BRA `(.L_x_90) ;  /* 0x0000001000709947 */ /* 0x002fea0003800000 */
.L_x_89:
[----:B------:R-:W-:Y:S05]  /*5b80*/  BSYNC B0 ;  /* 0x0000000000007941 */ /* 0x000fea0003800000 */
.L_x_88:
[----:B------:R2:W3:Y:S01]  /*5b90*/  @P0 LDS.128 R36, [R66+UR43+0x600] ;  /* 0x0006002b42240984 */ /* 0x0004e20008000c00 */
[----:B------:R-:W-:Y:S01]  /*5ba0*/  UIADD3 UR4, UPT, UPT, UR43, 0x498, URZ ;  /* 0x000004982b047890 */ /* 0x000fe2000fffe0ff */
[----:B------:R-:W-:Y:S01]  /*5bb0*/  LOP3.LUT R69, R69, 0x1, RZ, 0x3c, !PT ;  /* 0x0000000145457812 */ /* 0x000fe200078e3cff */
[----:B------:R-:W-:Y:S01]  /*5bc0*/  @!PT LDS RZ, [RZ] ;  /* 0x00000000fffff984 */ /* 0x000fe20000000800 */
[----:B------:R-:W-:Y:S01]  /*5bd0*/  @!PT LDS RZ, [RZ] ;  /* 0x00000000fffff984 */ /* 0x000fe20000000800 */
[----:B------:R-:W-:Y:S01]  /*5be0*/  @!PT LDS RZ, [RZ] ;  /* 0x00000000fffff984 */ /* 0x000fe20000000800 */
[----:B------:R-:W-:Y:S01]  /*5bf0*/  @!PT LDS RZ, [RZ] ;  /* 0x00000000fffff984 */ /* 0x000fe20000000800 */
[----:B------:R4:W-:Y:S06]  /*5c00*/  MEMBAR.ALL.CTA ;  /* 0x0000000000007992 */ /* 0x0009ec0000008000 */
[----:B----4-:R-:W4:Y:S01]  /*5c10*/  FENCE.VIEW.ASYNC.S ;  /* 0x00000000000073c6 */ /* 0x010f220000000000 */
[----:B------:R-:W-:Y:S09]  /*5c20*/  UPRMT UR4, UR37, 0x654, UR4 ;  /* 0x0000065425047896 */ /* 0x000ff20008000004 */
[----:B----4-:R-:W-:Y:S03]  /*5c30*/  SYNCS.ARRIVE.TRANS64.RED.A1T0 RZ, [UR4], RZ ;  /* 0x000000ffffff79a7 */ /* 0x010fe60008100404 */
.L_x_87:
[----:B------:R-:W-:Y:S05]  /*5c40*/  BSYNC B1 ;  /* 0x0000000000017941 */ /* 0x000fea0003800000 */
.L_x_86:
[----:B-1----:R-:W-:Y:S04]  /*5c50*/  SHF.R.U32.HI R0, RZ, 0x15, R2 ;  /* 0x00000015ff007819 */ /* 0x002fe80000011602 */
[----:B------:R-:W-:Y:S01]  /*5c60*/  LOP3.LUT P0, RZ, R0, 0x3, R67, 0x48, !PT ;  /* 0x0000000300ff7812 */ /* 0x000fe20007804843 */
[----:B------:R-:W-:Y:S01]  /*5c70*/  @!UPT UIADD3 URZ, UPT, UPT, URZ, URZ, URZ ;  /* 0x000000fffffff290 */ /* 0x000fe2000fffe0ff */
[----:B------:R-:W-:Y:S11]  /*5c80*/  @P4 BRA `(.L_x_91) ;  /* 0x0000000000084947 */ /* 0x000ff60003800000 */
[----:B------:R-:W1:Y:S02]  /*5c90*/  SYNCS.PHASECHK.TRANS64.TRYWAIT P1, [R35+URZ+0x4d0], R3 ;  /* 0x0004d003230075a7 */ /* 0x000e6400080211ff */
[----:B-1----:R-:W-:Y:S05]  /*5ca0*/  @!P1 BRA `(.L_x_92) ;  /* 0x00000010003c9947 */ /* 0x002fea0003800000 */
.L_x_91:
[----:B------:R-:W-:Y:S05]  /*5cb0*/  @!P0 BRA `(.L_x_93) ;  /* 0x0000000000408947 */ /* 0x000fea0003800000 */
[----:B------:R-:W4:Y:S01]  /*5cc0*/  LDCU.64 UR8, c[0x4][0x70] ;  /* 0x01000e00ff0877ac */ /* 0x000f220008000a00 */
[----:B------:R-:W-:Y:S01]  /*5cd0*/  MOV R15, 0x0 ;  /* 0x00000000000f7802 */ /* 0x000fe20000000f00 */
[----:B------:R-:W-:Y:S02]  /*5ce0*/  HFMA2 R12, -RZ, RZ, 0, 5.9604644775390625e-08 ;  /* 0x00000001ff0c7431 */ /* 0x000fe400000001ff */
[----:B------:R-:W-:Y:S02]  /*5cf0*/  IMAD.MOV.U32 R8, RZ, RZ, 0x192 ;  /* 0x00000192ff087424 */ /* 0x000fe400078e00ff */
[----:B------:R-:W-:Y:S01]  /*5d00*/  IMAD.MOV.U32 R13, RZ, RZ, RZ ;  /* 0x000000ffff0d7224 */ /* 0x000fe200078e00ff */
[----:B------:R-:W5:Y:S01]  /*5d10*/  LDCU.64 UR6, c[0x4][0x78] ;  /* 0x01000f00ff0677ac */ /* 0x000f620008000a00 */
[----:B------:R-:W1:Y:S01]  /*5d20*/  LDC.64 R14, c[0x4][R15] ;  /* 0x010000000f0e7b82 */ /* 0x000e620000000a00 */
[----:B------:R-:W2:Y:S01]  /*5d30*/  LDCU.64 UR4, c[0x4][0x10] ;  /* 0x01000200ff0477ac */ /* 0x000ea20008000a00 */
[----:B----4-:R-:W-:Y:S01]  /*5d40*/  MOV R5, UR9 ;  /* 0x0000000900057c02 */ /* 0x010fe20008000f00 */
[----:B------:R-:W-:Y:S01]  /*5d50*/  IMAD.U32 R4, RZ, RZ, UR8 ;  /* 0x00000008ff047e24 */ /* 0x000fe2000f8e00ff */
[----:B-----5:R-:W-:Y:S01]  /*5d60*/  MOV R7, UR7 ;  /* 0x0000000700077c02 */ /* 0x020fe20008000f00 */
[----:B------:R-:W-:Y:S01]  /*5d70*/  IMAD.U32 R6, RZ, RZ, UR6 ;  /* 0x00000006ff067e24 */ /* 0x000fe2000f8e00ff */
[----:B--2---:R-:W-:Y:S01]  /*5d80*/  MOV R11, UR5 ;  /* 0x00000005000b7c02 */ /* 0x004fe20008000f00 */
[----:B------:R-:W-:Y:S02]  /*5d90*/  IMAD.U32 R10, RZ, RZ, UR4 ;  /* 0x00000004ff0a7e24 */ /* 0x000fe4000f8e00ff */
[----:B------:R-:W-:Y:S07]  /*5da0*/  LEPC R20, `(.L_x_93) ;  /* 0x000000001014794e */ /* 0x000fee0000000000 */
[----:B-1-3--:R-:W-:Y:S05]  /*5db0*/  CALL.ABS.NOINC R14 ;  /* 0x000000000e007343 */ /* 0x00afea0003c00000 */
.L_x_93:
[----:B------:R-:W-:Y:S01]  /*5dc0*/  LOP3.LUT P0, RZ, R65, 0x60, RZ, 0xc0, !PT ;  /* 0x0000006041ff7812 */ /* 0x000fe2000780c0ff */
[----:B------:R-:W-:Y:S05]  /*5dd0*/  WARPSYNC.ALL ;  /* 0x0000000000007948 */ /* 0x000fea0003800000 */
[C---:B---3--:R-:W-:Y:S01]  /*5de0*/  IMAD.SHL.U32 R44, R37.reuse, 0x100, RZ ;  /* 0x00000100252c7824 */ /* 0x048fe200078e00ff */
[----:B------:R-:W-:Y:S01]  /*5df0*/  R2UR UR4, R2 ;  /* 0x00000000020472ca */ /* 0x000fe200000e0000 */
[----:B------:R-:W-:Y:S01]  /*5e00*/  BSSY.RECONVERGENT B0, `(.L_x_94) ;  /* 0x0000061000007945 */ /* 0x000fe20003800200 */
[C---:B------:R-:W-:Y:S02]  /*5e10*/  SHF.L.U32 R2, R36.reuse, 0x10, RZ ;  /* 0x0000001024027819 */ /* 0x040fe400000006ff */
[C---:B------:R-:W-:Y:S02]  /*5e20*/  PRMT R0, R36.reuse, 0x8880, RZ ;  /* 0x0000888024007816 */ /* 0x040fe400000000ff */
[----:B-1----:R-:W-:Y:S02]  /*5e30*/  SHF.L.U32 R3, R36, 0x8, RZ ;  /* 0x0000000824037819 */ /* 0x002fe400000006ff */
[----:B------:R-:W-:Y:S02]  /*5e40*/  SHF.R.S32.HI R2, RZ, 0x18, R2 ;  /* 0x00000018ff027819 */ /* 0x000fe40000011402 */
[----:B------:R-:W-:Y:S02]  /*5e50*/  PRMT R46, R37, 0x8880, RZ ;  /* 0x00008880252e7816 */ /* 0x000fe400000000ff */
[----:B------:R-:W-:Y:S01]  /*5e60*/  SHF.R.S32.HI R3, RZ, 0x18, R3 ;  /* 0x00000018ff037819 */ /* 0x000fe20000011403 */
[----:B------:R-:W-:Y:S01]  /*5e70*/  LDTM.16dp32bit_t0_t15.x16 R4, tmem[UR4] ;  /* 0x00000004000479ee */ /* 0x000fe20008a00000 */
[----:B------:R-:W1:Y:S01]  /*5e80*/  LDTM.16dp32bit_t16_t31.x16 R4, tmem[UR4+0x10] ;  /* 0x00001004000479ee */ /* 0x000e620008a20000 */
[----:B------:R-:W-:Y:S01]  /*5e90*/  NOP ;  /* 0x0000000000007918 */ /* 0x000fe20000000000 */
[----:B------:R-:W-:Y:S02]  /*5ea0*/  R2UR UR5, R35 ;  /* 0x00000000230572ca */ /* 0x000fe400000e0000 */
[----:B------:R-:W-:Y:S02]  /*5eb0*/  SHF.R.S32.HI R20, RZ, 0x18, R36 ;  /* 0x00000018ff147819 */ /* 0x000fe40000011424 */
[----:B------:R-:W-:Y:S02]  /*5ec0*/  SHF.L.U32 R45, R37, 0x10, RZ ;  /* 0x00000010252d7819 */ /* 0x000fe400000006ff */
[C---:B------:R-:W-:Y:S02]  /*5ed0*/  PRMT R43, R38.reuse, 0x8880, RZ ;  /* 0x00008880262b7816 */ /* 0x040fe400000000ff */
[----:B------:R-:W-:Y:S02]  /*5ee0*/  SHF.R.S32.HI R21, RZ, 0x18, R37 ;  /* 0x00000018ff157819 */ /* 0x000fe40000011425 */
[C---:B------:R-:W-:Y:S02]  /*5ef0*/  SHF.L.U32 R42, R38.reuse, 0x10, RZ ;  /* 0x00000010262a7819 */ /* 0x040fe400000006ff */
[----:B------:R-:W-:Y:S01]  /*5f00*/  SHF.R.S32.HI R35, RZ, 0x18, R38 ;  /* 0x00000018ff237819 */ /* 0x000fe20000011426 */
[----:B------:R-:W-:Y:S01]  /*5f10*/  UIADD3 UR5, UPT, UPT, UR5, 0x4f0, URZ ;  /* 0x000004f005057890 */ /* 0x000fe2000fffe0ff */
[C---:B------:R-:W-:Y:S02]  /*5f20*/  PRMT R40, R39.reuse, 0x8880, RZ ;  /* 0x0000888027287816 */ /* 0x040fe400000000ff */
[----:B------:R-:W-:Y:S01]  /*5f30*/  SHF.R.S32.HI R36, RZ, 0x18, R39 ;  /* 0x00000018ff247819 */ /* 0x000fe20000011427 */
[----:B------:R-:W-:Y:S01]  /*5f40*/  UPRMT UR5, UR37, 0x654, UR5 ;  /* 0x0000065425057896 */ /* 0x000fe20008000005 */
[----:B------:R-:W-:Y:S01]  /*5f50*/  SHF.L.U32 R41, R38, 0x8, RZ ;  /* 0x0000000826297819 */ /* 0x000fe200000006ff */
[C---:B------:R-:W-:Y:S01]  /*5f60*/  IMAD.U32 R38, R39.reuse, 0x10000, RZ ;  /* 0x0001000027267824 */ /* 0x040fe200078e00ff */
[----:B------:R-:W-:Y:S01]  /*5f70*/  SHF.L.U32 R37, R39, 0x8, RZ ;  /* 0x0000000827257819 */ /* 0x000fe200000006ff */
[----:B-1----:R-:W-:Y:S01]  /*5f80*/  IMAD R4, R33, R4, RZ ;  /* 0x0000000421047224 */ /* 0x002fe200078e02ff */
[----:B------:R-:W-:Y:S01]  /*5f90*/  IADD3 R31, PT, PT, R31, 0x1, RZ ;  /* 0x000000011f1f7810 */ /* 0x000fe20007ffe0ff */
[C---:B------:R-:W-:Y:S02]  /*5fa0*/  IMAD R5, R33.reuse, R5, RZ ;  /* 0x0000000521057224 */ /* 0x040fe400078e02ff */
[C---:B------:R-:W-:Y:S01]  /*5fb0*/  IMAD R6, R33.reuse, R6, RZ ;  /* 0x0000000621067224 */ /* 0x040fe200078e02ff */
[----:B------:R-:W-:Y:S01]  /*5fc0*/  SYNCS.ARRIVE.TRANS64.RED.A1T0 RZ, [UR5], RZ ;  /* 0x000000ffffff79a7 */ /* 0x000fe20008100405 */
[----:B------:R-:W-:Y:S01]  /*5fd0*/  IMAD R4, R0, R34, R4 ;  /* 0x0000002200047224 */ /* 0x000fe200078e0204 */
[----:B------:R-:W-:Y:S01]  /*5fe0*/  MOV R0, R46 ;  /* 0x0000002e00007202 */ /* 0x000fe20000000f00 */
[C---:B------:R-:W-:Y:S02]  /*5ff0*/  IMAD R7, R33.reuse, R7, RZ ;  /* 0x0000000721077224 */ /* 0x040fe400078e02ff */
[----:B------:R-:W-:Y:S01]  /*6000*/  IMAD R5, R2, R34, R5 ;  /* 0x0000002202057224 */ /* 0x000fe200078e0205 */
[----:B------:R-:W-:Y:S01]  /*6010*/  SHF.R.S32.HI R2, RZ, 0x18, R45 ;  /* 0x00000018ff027819 */ /* 0x000fe2000001142d */
[----:B------:R-:W-:Y:S02]  /*6020*/  IMAD R8, R33, R8, RZ ;  /* 0x0000000821087224 */ /* 0x000fe400078e02ff */
[-C--:B------:R-:W-:Y:S01]  /*6030*/  IMAD R6, R3, R34.reuse, R6 ;  /* 0x0000002203067224 */ /* 0x080fe200078e0206 */
[----:B------:R-:W-:Y:S01]  /*6040*/  SHF.R.S32.HI R3, RZ, 0x18, R44 ;  /* 0x00000018ff037819 */ /* 0x000fe2000001142c */
[C---:B------:R-:W-:Y:S02]  /*6050*/  IMAD R9, R33.reuse, R9, RZ ;  /* 0x0000000921097224 */ /* 0x040fe400078e02ff */
[----:B------:R-:W-:Y:S01]  /*6060*/  IMAD R7, R20, R34, R7 ;  /* 0x0000002214077224 */ /* 0x000fe200078e0207 */
[----:B------:R-:W-:Y:S01]  /*6070*/  SHF.R.S32.HI R20, RZ, 0x18, R37 ;  /* 0x00000018ff147819 */ /* 0x000fe20000011425 */
[----:B------:R-:W-:Y:S02]  /*6080*/  IMAD R10, R33, R10, RZ ;  /* 0x0000000a210a7224 */ /* 0x000fe400078e02ff */
[----:B------:R-:W-:Y:S01]  /*6090*/  IMAD R8, R0, R34, R8 ;  /* 0x0000002200087224 */ /* 0x000fe200078e0208 */
[----:B------:R-:W-:Y:S01]  /*60a0*/  I2IP.S8.S32.SAT R6, R7, R6, RZ ;  /* 0x0000000607067239 */ /* 0x000fe200000014ff */
[----:B------:R-:W-:Y:S02]  /*60b0*/  IMAD R11, R33, R11, RZ ;  /* 0x0000000b210b7224 */ /* 0x000fe400078e02ff */
[----:B------:R-:W-:Y:S01]  /*60c0*/  IMAD R9, R2, R34, R9 ;  /* 0x0000002202097224 */ /* 0x000fe200078e0209 */
[----:B------:R-:W-:Y:S01]  /*60d0*/  I2IP.S8.S32.SAT R4, R5, R4, R6 ;  /* 0x0000000405047239 */ /* 0x000fe20000001406 */
[----:B------:R-:W-:Y:S01]  /*60e0*/  IMAD R12, R33, R12, RZ ;  /* 0x0000000c210c7224 */ /* 0x000fe200078e02ff */
[----:B------:R-:W-:Y:S01]  /*60f0*/  SHF.R.S32.HI R2, RZ, 0x18, R42 ;  /* 0x00000018ff027819 */ /* 0x000fe2000001142a */
[----:B------:R-:W-:Y:S02]  /*6100*/  IMAD.MOV.U32 R0, RZ, RZ, R43 ;  /* 0x000000ffff007224 */ /* 0x000fe400078e002b */
[-C--:B------:R-:W-:Y:S01]  /*6110*/  IMAD R10, R3, R34.reuse, R10 ;  /* 0x00000022030a7224 */ /* 0x080fe200078e020a */
[----:B------:R-:W-:Y:S01]  /*6120*/  SHF.R.S32.HI R3, RZ, 0x18, R38 ;  /* 0x00000018ff037819 */ /* 0x000fe20000011426 */
[-C--:B------:R-:W-:Y:S02]  /*6130*/  IMAD R11, R21, R34.reuse, R11 ;  /* 0x00000022150b7224 */ /* 0x080fe400078e020b */
[C---:B------:R-:W-:Y:S02]  /*6140*/  IMAD R13, R33.reuse, R13, RZ ;  /* 0x0000000d210d7224 */ /* 0x040fe400078e02ff */
[----:B------:R-:W-:Y:S01]  /*6150*/  IMAD R12, R0, R34, R12 ;  /* 0x00000022000c7224 */ /* 0x000fe200078e020c */
[----:B------:R-:W-:Y:S01]  /*6160*/  SHF.R.S32.HI R0, RZ, 0x18, R41 ;  /* 0x00000018ff007819 */ /* 0x000fe20000011429 */
[----:B------:R-:W-:Y:S01]  /*6170*/  IMAD R14, R33, R14, RZ ;  /* 0x0000000e210e7224 */ /* 0x000fe200078e02ff */
[----:B------:R-:W-:Y:S01]  /*6180*/  I2IP.S8.S32.SAT R10, R11, R10, RZ ;  /* 0x0000000a0b0a7239 */ /* 0x000fe200000014ff */
[C---:B------:R-:W-:Y:S02]  /*6190*/  IMAD R15, R33.reuse, R15, RZ ;  /* 0x0000000f210f7224 */ /* 0x040fe400078e02ff */
[----:B------:R-:W-:Y:S01]  /*61a0*/  IMAD R13, R2, R34, R13 ;  /* 0x00000022020d7224 */ /* 0x000fe200078e020d */
[----:B------:R-:W-:Y:S01]  /*61b0*/  MOV R2, R40 ;  /* 0x0000002800027202 */ /* 0x000fe20000000f00 */
[----:B------:R-:W-:Y:S01]  /*61c0*/  IMAD R16, R33, R16, RZ ;  /* 0x0000001021107224 */ /* 0x000fe200078e02ff */
[----:B------:R-:W-:Y:S01]  /*61d0*/  I2IP.S8.S32.SAT R5, R9, R8, R10 ;  /* 0x0000000809057239 */ /* 0x000fe2000000140a */
[-C--:B------:R-:W-:Y:S02]  /*61e0*/  IMAD R14, R0, R34.reuse, R14 ;  /* 0x00000022000e7224 */ /* 0x080fe400078e020e */
[----:B------:R-:W-:Y:S02]  /*61f0*/  IMAD R17, R33, R17, RZ ;  /* 0x0000001121117224 */ /* 0x000fe400078e02ff */
[-C--:B------:R-:W-:Y:S02]  /*6200*/  IMAD R15, R35, R34.reuse, R15 ;  /* 0x00000022230f7224 */ /* 0x080fe400078e020f */
[----:B------:R-:W-:Y:S02]  /*6210*/  IMAD R16, R2, R34, R16 ;  /* 0x0000002202107224 */ /* 0x000fe400078e0210 */
[----:B------:R-:W-:Y:S01]  /*6220*/  IMAD R18, R33, R18, RZ ;  /* 0x0000001221127224 */ /* 0x000fe200078e02ff */
[----:B------:R-:W-:Y:S01]  /*6230*/  I2IP.S8.S32.SAT R14, R15, R14, RZ ;  /* 0x0000000e0f0e7239 */ /* 0x000fe200000014ff */
[----:B------:R-:W-:Y:S02]  /*6240*/  IMAD R17, R3, R34, R17 ;  /* 0x0000002203117224 */ /* 0x000fe400078e0211 */
[----:B------:R-:W-:Y:S01]  /*6250*/  IMAD R19, R33, R19, RZ ;  /* 0x0000001321137224 */ /* 0x000fe200078e02ff */
[----:B------:R-:W-:Y:S01]  /*6260*/  I2IP.S8.S32.SAT R6, R13, R12, R14 ;  /* 0x0000000c0d067239 */ /* 0x000fe2000000140e */
[-C--:B------:R-:W-:Y:S02]  /*6270*/  IMAD R18, R20, R34.reuse, R18 ;  /* 0x0000002214127224 */ /* 0x080fe400078e0212 */
[----:B------:R-:W-:Y:S05]  /*6280*/  IMAD R19, R36, R34, R19 ;  /* 0x0000002224137224 */ /* 0x000fea00078e0213 */
[----:B------:R-:W-:Y:S04]  /*6290*/  I2IP.S8.S32.SAT R7, R19, R18, RZ ;  /* 0x0000001213077239 */ /* 0x000fe800000014ff */
[----:B------:R-:W-:Y:S05]  /*62a0*/  I2IP.S8.S32.SAT R7, R17, R16, R7 ;  /* 0x0000001011077239 */ /* 0x000fea0000001407 */
[----:B------:R1:W-:Y:S01]  /*62b0*/  STS.128 [R66+UR43+0xe00], R4 ;  /* 0x000e000442007988 */ /* 0x0003e20008000c2b */
[----:B------:R-:W-:Y:S01]  /*62c0*/  @!PT LDS RZ, [RZ] ;  /* 0x00000000fffff984 */ /* 0x000fe20000000800 */
[----:B------:R-:W-:Y:S01]  /*62d0*/  @!PT LDS RZ, [RZ] ;  /* 0x00000000fffff984 */ /* 0x000fe20000000800 */
[----:B------:R-:W-:Y:S01]  /*62e0*/  @!PT LDS RZ, [RZ] ;  /* 0x00000000fffff984 */ /* 0x000fe20000000800 */
[----:B------:R-:W-:Y:S01]  /*62f0*/  @!PT LDS RZ, [RZ] ;  /* 0x00000000fffff984 */ /* 0x000fe20000000800 */
[----:B------:R3:W-:Y:S07]  /*6300*/  MEMBAR.ALL.CTA ;  /* 0x0000000000007992 */ /* 0x0007ee0000008000 */
[----:B---3--:R-:W3:Y:S02]  /*6310*/  FENCE.VIEW.ASYNC.S ;  /* 0x00000000000073c6 */ /* 0x008ee40000000000 */
[----:B---3--:R-:W-:Y:S06]  /*6320*/  BAR.SYNC.DEFER_BLOCKING 0x1, 0x80 ;  /* 0x0042000000007b1d */ /* 0x008fec0000010000 */
[----:B------:R-:W-:Y:S05]  /*6330*/  @P0 BRA `(.L_x_95) ;  /* 0x0000000000340947 */ /* 0x000fea0003800000 */
[----:B------:R-:W-:Y:S01]  /*6340*/  UIADD3 UR12, UPT, UPT, UR43, 0xe00, URZ ;  /* 0x00000e002b0c7890 */ /* 0x000fe2000fffe0ff */
[----:B------:R-:W-:Y:S01]  /*6350*/  R2UR UR9, R59 ;  /* 0x000000003b0972ca */ /* 0x000fe200000e0000 */
[----:B------:R-:W-:Y:S01]  /*6360*/  UIADD3 UR10, UP0, UPT, UR46, 0x680, URZ ;  /* 0x000006802e0a7890 */ /* 0x000fe2000ff1e0ff */
[----:B------:R-:W-:Y:S01]  /*6370*/  R2UR UR8, R60 ;  /* 0x000000003c0872ca */ /* 0x000fe200000e0000 */
[----:B------:R-:W-:Y:S02]  /*6380*/  UMOV UR7, UR36 ;  /* 0x0000002400077c82 */ /* 0x000fe40008000000 */
[----:B------:R-:W-:Y:S01]  /*6390*/  IMAD.U32 R72, RZ, RZ, UR12 ;  /* 0x0000000cff487e24 */ /* 0x000fe2000f8e00ff */
[----:B------:R-:W-:Y:S04]  /*63a0*/  UIADD3.X UR11, UPT, UPT, URZ, UR47, URZ, UP0, !UPT ;  /* 0x0000002fff0b7290 */ /* 0x000fe800087fe4ff */
[----:B------:R-:W-:Y:S03]  /*63b0*/  R2UR UR4, R72 ;  /* 0x00000000480472ca */ /* 0x000fe600000e0000 */
[----:B------:R-:W-:Y:S02]  /*63c0*/  USHF.L.U32 UR5, UR9, 0x5, URZ ;  /* 0x0000000509057899 */ /* 0x000fe400080006ff */
[----:B------:R-:W-:Y:S09]  /*63d0*/  USHF.L.U32 UR6, UR8, 0x6, URZ ;  /* 0x0000000608067899 */ /* 0x000ff200080006ff */
[----:B------:R3:W-:Y:S01]  /*63e0*/  UTMASTG.3D [UR4], [UR10] ;  /* 0x000000040a0073b5 */ /* 0x0007e20008010000 */
[----:B------:R0:W-:Y:S01]  /*63f0*/  UTMACMDFLUSH ;  /* 0x00000000000079b7 */ /* 0x0001e20000000000 */
[----:B---3--:R-:W-:Y:S04]  /*6400*/  DEPBAR.LE SB0, 0x0 ;  /* 0x000080000000791a */ /* 0x008fe80000000000 */
.L_x_95:
[----:B------:R-:W-:Y:S05]  /*6410*/  BSYNC.RECONVERGENT B0 ;  /* 0x0000000000007941 */ /* 0x000fea0003800200 */
.L_x_94:
[----:B------:R-:W-:Y:S01]  /*6420*/  BAR.SYNC.DEFER_BLOCKING 0x1, 0x80 ;  /* 0x0042000000007b1d */ /* 0x000fe20000010000 */
[----:B------:R-:W-:Y:S01]  /*6430*/  ISETP.NE.AND P2, PT, R73, RZ, PT ;  /* 0x000000ff4900720c */ /* 0x000fe20003f45270 */
[----:B------:R-:W-:Y:S01]  /*6440*/  IMAD.IADD R59, R29, 0x1, R47 ;  /* 0x000000011d3b7824 */ /* 0x000fe200078e022f */
[----:B------:R-:W-:Y:S01]  /*6450*/  ISETP.NE.AND P0, PT, R74, 0x2, PT ;  /* 0x000000024a00780c */ /* 0x000fe20003f05270 */
[----:B------:R-:W-:Y:S01]  /*6460*/  IMAD.IADD R60, R30, 0x1, R58 ;  /* 0x000000011e3c7824 */ /* 0x000fe200078e023a */
[----:B------:R-:W-:Y:S02]  /*6470*/  ISETP.NE.AND P1, PT, R31, 0x4, PT ;  /* 0x000000041f00780c */ /* 0x000fe40003f25270 */
[----:B------:R-:W-:Y:S02]  /*6480*/  SEL R2, RZ, 0x1, P0 ;  /* 0x00000001ff027807 */ /* 0x000fe40000000000 */
[----:B------:R-:W-:Y:S02]  /*6490*/  SEL R0, RZ, 0x1, P1 ;  /* 0x00000001ff007807 */ /* 0x000fe40000800000 */
[----:B------:R-:W-:Y:S02]  /*64a0*/  LOP3.LUT R70, R70, R2, RZ, 0x3c, !PT ;  /* 0x0000000246467212 */ /* 0x000fe400078e3cff */
[----:B------:R-:W-:Y:S02]  /*64b0*/  LOP3.LUT R71, R71, R0, RZ, 0x3c, !PT ;  /* 0x0000000047477212 */ /* 0x000fe400078e3cff */
[----:B------:R-:W-:Y:S02]  /*64c0*/  @P2 R2UR UR36, R68 ;  /* 0x00000000442422ca */ /* 0x000fe400000e0000 */
[----:B------:R-:W-:Y:S02]  /*64d0*/  SEL R74, R74, RZ, P0 ;  /* 0x000000ff4a4a7207 */ /* 0x000fe40000000000 */
[----:B------:R-:W-:Y:S01]  /*64e0*/  SEL R31, R31, RZ, P1 ;  /* 0x000000ff1f1f7207 */ /* 0x000fe20000800000 */
[----:B------:R-:W-:Y:S10]  /*64f0*/  @P2 BRA `(.L_x_96) ;  /* 0xffffffe800902947 */ /* 0x000ff4000383ffff */
[----:B------:R-:W-:Y:S05]  /*6500*/  EXIT ;  /* 0x000000000000794d */ /* 0x000fea0003800000 */
.L_x_20:
[----:B--2---:R2:W1:Y:S02]  /*6510*/  SYNCS.PHASECHK.TRANS64.TRYWAIT P0, [R2+URZ+0x520], R3 ;  /* 0x00052003020075a7 */ /* 0x00446400080011ff */
[----:B-1----:R-:W-:Y:S05]  /*6520*/  @!P0 NANOSLEEP.SYNCS 0x989680 ;  /* 0x009896800000895d */ /* 0x002fea0003900000 */
[----:B------:R-:W1:Y:S02]  /*6530*/  @!P0 SYNCS.PHASECHK.TRANS64 P0, [R2+URZ+0x520], R3 ;  /* 0x00052003020085a7 */ /* 0x000e6400080010ff */
[----:B-1----:R-:W-:Y:S05]  /*6540*/  @!P0 BRA `(.L_x_20) ;  /* 0xfffffffc00f08947 */ /* 0x002fea000383ffff */
[----:B------:R-:W-:Y:S05]  /*6550*/  BRA `(.L_x_97) ;  /* 0xffffffb800407947 */ /* 0x000fea000383ffff */
.L_x_23:
[----:B-1----:R-:W-:-:S07]  /*6560*/  MOV R2, UR33 ;  /* 0x0000002100027c02 */ /* 0x002fce0008000f00 */
.L_x_98:
[----:B-1----:R1:W2:Y:S02]  /*6570*/  SYNCS.PHASECHK.TRANS64.TRYWAIT P0, [R2+URZ+0x248], R4 ;  /* 0x00024804020075a7 */ /* 0x0022a400080011ff */
[----:B--2---:R-:W-:Y:S05]  /*6580*/  @!P0 NANOSLEEP.SYNCS 0x989680 ;  /* 0x009896800000895d */ /* 0x004fea0003900000 */
[----:B------:R-:W2:Y:S02]  /*6590*/  @!P0 SYNCS.PHASECHK.TRANS64 P0, [R2+URZ+0x248], R4 ;  /* 0x00024804020085a7 */ /* 0x000ea400080010ff */
[----:B--2---:R-:W-:Y:S05]  /*65a0*/  @!P0 BRA `(.L_x_98) ;  /* 0xfffffffc00f08947 */ /* 0x004fea000383ffff */
[----:B------:R-:W-:Y:S05]  /*65b0*/  BRA `(.L_x_22) ;  /* 0xffffffb800947947 */ /* 0x000fea000383ffff */
.L_x_29:
[----:B-1----:R-:W-:-:S07]  /*65c0*/  MOV R2, UR17 ;  /* 0x0000001100027c02 */ /* 0x002fce0008000f00 */
.L_x_99:
[----:B-1----:R1:W2:Y:S02]  /*65d0*/  SYNCS.PHASECHK.TRANS64.TRYWAIT P0, [R2+URZ+0x248], R4 ;  /* 0x00024804020075a7 */ /* 0x0022a400080011ff */
[----:B--2---:R-:W-:Y:S05]  /*65e0*/  @!P0 NANOSLEEP.SYNCS 0x989680 ;  /* 0x009896800000895d */ /* 0x004fea0003900000 */
[----:B------:R-:W2:Y:S02]  /*65f0*/  @!P0 SYNCS.PHASECHK.TRANS64 P0, [R2+URZ+0x248], R4 ;  /* 0x00024804020085a7 */ /* 0x000ea400080010ff */
[----:B--2---:R-:W-:Y:S05]  /*6600*/  @!P0 BRA `(.L_x_99) ;  /* 0xfffffffc00f08947 */ /* 0x004fea000383ffff */
[----:B------:R-:W-:Y:S05]  /*6610*/  BRA `(.L_x_28) ;  /* 0xffffffbc003c7947 */ /* 0x000fea000383ffff */
.L_x_33:
[----:B-1----:R1:W2:Y:S02]  /*6620*/  SYNCS.PHASECHK.TRANS64.TRYWAIT P0, [R2+URZ+0x4b0], R3 ;  /* 0x0004b003020075a7 */ /* 0x0022a400080011ff */
[----:B--2---:R-:W-:Y:S05]  /*6630*/  @!P0 NANOSLEEP.SYNCS 0x989680 ;  /* 0x009896800000895d */ /* 0x004fea0003900000 */
[----:B------:R-:W2:Y:S02]  /*6640*/  @!P0 SYNCS.PHASECHK.TRANS64 P0, [R2+URZ+0x4b0], R3 ;  /* 0x0004b003020085a7 */ /* 0x000ea400080010ff */
[----:B--2---:R-:W-:Y:S05]  /*6650*/  @!P0 BRA `(.L_x_33) ;  /* 0xfffffffc00f08947 */ /* 0x004fea000383ffff */
[----:B------:R-:W-:Y:S05]  /*6660*/  BRA `(.L_x_100) ;  /* 0xffffffbc00cc7947 */ /* 0x000fea000383ffff */
.L_x_37:
[----:B------:R-:W-:-:S07]  /*6670*/  MOV R2, UR5 ;  /* 0x0000000500027c02 */ /* 0x000fce0008000f00 */
.L_x_101:
[----:B-1----:R1:W2:Y:S02]  /*6680*/  SYNCS.PHASECHK.TRANS64.TRYWAIT P1, [R2+URZ+0x248], R3 ;  /* 0x00024803020075a7 */ /* 0x0022a400080211ff */
[----:B--2---:R-:W-:Y:S05]  /*6690*/  @!P1 NANOSLEEP.SYNCS 0x989680 ;  /* 0x009896800000995d */ /* 0x004fea0003900000 */
[----:B------:R-:W2:Y:S02]  /*66a0*/  @!P1 SYNCS.PHASECHK.TRANS64 P1, [R2+URZ+0x248], R3 ;  /* 0x00024803020095a7 */ /* 0x000ea400080210ff */
[----:B--2---:R-:W-:Y:S05]  /*66b0*/  @!P1 BRA `(.L_x_101) ;  /* 0xfffffffc00f09947 */ /* 0x004fea000383ffff */
[----:B------:R-:W-:Y:S05]  /*66c0*/  BRA `(.L_x_102) ;  /* 0xffffffc400447947 */ /* 0x000fea000383ffff */
.L_x_38:
[----:B------:R-:W-:-:S07]  /*66d0*/  MOV R2, UR5 ;  /* 0x0000000500027c02 */ /* 0x000fce0008000f00 */
.L_x_103:
[----:B-1----:R1:W2:Y:S02]  /*66e0*/  SYNCS.PHASECHK.TRANS64.TRYWAIT P0, [R2+URZ], R3 ;  /* 0x00000003020075a7 */ /* 0x0022a400080011ff */
[----:B--2---:R-:W-:Y:S05]  /*66f0*/  @!P0 NANOSLEEP.SYNCS 0x989680 ;  /* 0x009896800000895d */ /* 0x004fea0003900000 */
[----:B------:R-:W2:Y:S02]  /*6700*/  @!P0 SYNCS.PHASECHK.TRANS64 P0, [R2+URZ], R3 ;  /* 0x00000003020085a7 */ /* 0x000ea400080010ff */
[----:B--2---:R-:W-:Y:S05]  /*6710*/  @!P0 BRA `(.L_x_103) ;  /* 0xfffffffc00f08947 */ /* 0x004fea000383ffff */
[----:B------:R-:W-:Y:S05]  /*6720*/  BRA `(.L_x_104) ;  /* 0xffffffc400547947 */ /* 0x000fea000383ffff */
.L_x_39:
[----:B------:R-:W-:-:S07]  /*6730*/  MOV R2, UR5 ;  /* 0x0000000500027c02 */ /* 0x000fce0008000f00 */
.L_x_105:
[----:B-1----:R1:W2:Y:S02]  /*6740*/  SYNCS.PHASECHK.TRANS64.TRYWAIT P0, [R2+URZ], R3 ;  /* 0x00000003020075a7 */ /* 0x0022a400080011ff */
[----:B--2---:R-:W-:Y:S05]  /*6750*/  @!P0 NANOSLEEP.SYNCS 0x989680 ;  /* 0x009896800000895d */ /* 0x004fea0003900000 */
[----:B------:R-:W2:Y:S02]  /*6760*/  @!P0 SYNCS.PHASECHK.TRANS64 P0, [R2+URZ], R3 ;  /* 0x00000003020085a7 */ /* 0x000ea400080010ff */
[----:B--2---:R-:W-:Y:S05]  /*6770*/  @!P0 BRA `(.L_x_105) ;  /* 0xfffffffc00f08947 */ /* 0x004fea000383ffff */
[----:B------:R-:W-:Y:S05]  /*6780*/  BRA `(.L_x_106) ;  /* 0xffffffc400607947 */ /* 0x000fea000383ffff */
.L_x_40:
[----:B------:R-:W-:-:S07]  /*6790*/  MOV R2, UR5 ;  /* 0x0000000500027c02 */ /* 0x000fce0008000f00 */
.L_x_107:
[----:B-1----:R1:W2:Y:S02]  /*67a0*/  SYNCS.PHASECHK.TRANS64.TRYWAIT P0, [R2+URZ], R3 ;  /* 0x00000003020075a7 */ /* 0x0022a400080011ff */
[----:B--2---:R-:W-:Y:S05]  /*67b0*/  @!P0 NANOSLEEP.SYNCS 0x989680 ;  /* 0x009896800000895d */ /* 0x004fea0003900000 */
[----:B------:R-:W2:Y:S02]  /*67c0*/  @!P0 SYNCS.PHASECHK.TRANS64 P0, [R2+URZ], R3 ;  /* 0x00000003020085a7 */ /* 0x000ea400080010ff */
[----:B--2---:R-:W-:Y:S05]  /*67d0*/  @!P0 BRA `(.L_x_107) ;  /* 0xfffffffc00f08947 */ /* 0x004fea000383ffff */
[----:B------:R-:W-:Y:S05]  /*67e0*/  BRA `(.L_x_108) ;  /* 0xffffffc4006c7947 */ /* 0x000fea000383ffff */
.L_x_43:
[----:B-1----:R1:W2:Y:S02]  /*67f0*/  SYNCS.PHASECHK.TRANS64.TRYWAIT P0, [R0+URZ+0x510], R4 ;  /* 0x00051004000075a7 */ /* 0x0022a400080011ff */
[----:B--2---:R-:W-:Y:S05]  /*6800*/  @!P0 NANOSLEEP.SYNCS 0x989680 ;  /* 0x009896800000895d */ /* 0x004fea0003900000 */
[----:B------:R-:W2:Y:S02]  /*6810*/  @!P0 SYNCS.PHASECHK.TRANS64 P0, [R0+URZ+0x510], R4 ;  /* 0x00051004000085a7 */ /* 0x000ea400080010ff */
[----:B--2---:R-:W-:Y:S05]  /*6820*/  @!P0 BRA `(.L_x_43) ;  /* 0xfffffffc00f08947 */ /* 0x004fea000383ffff */
[----:B------:R-:W-:Y:S05]  /*6830*/  BRA `(.L_x_109) ;  /* 0xffffffc400b07947 */ /* 0x000fea000383ffff */
.L_x_44:
[----:B------:R-:W-:-:S07]  /*6840*/  MOV R0, UR5 ;  /* 0x0000000500007c02 */ /* 0x000fce0008000f00 */
.L_x_110:
[----:B-1----:R1:W2:Y:S02]  /*6850*/  SYNCS.PHASECHK.TRANS64.TRYWAIT P0, [R0+URZ+0x4c0], R5 ;  /* 0x0004c005000075a7 */ /* 0x0022a400080011ff */
[----:B--2---:R-:W-:Y:S05]  /*6860*/  @!P0 NANOSLEEP.SYNCS 0x989680 ;  /* 0x009896800000895d */ /* 0x004fea0003900000 */
[----:B------:R-:W2:Y:S02]  /*6870*/  @!P0 SYNCS.PHASECHK.TRANS64 P0, [R0+URZ+0x4c0], R5 ;  /* 0x0004c005000085a7 */ /* 0x000ea400080010ff */
[----:B--2---:R-:W-:Y:S05]  /*6880*/  @!P0 BRA `(.L_x_110) ;  /* 0xfffffffc00f08947 */ /* 0x004fea000383ffff */
[----:B------:R-:W-:Y:S05]  /*6890*/  BRA `(.L_x_111) ;  /* 0xffffffc400c07947 */ /* 0x000fea000383ffff */
.L_x_45:
[----:B-1----:R1:W2:Y:S02]  /*68a0*/  SYNCS.PHASECHK.TRANS64.TRYWAIT P1, [R0+URZ+0x4b0], R4 ;  /* 0x0004b004000075a7 */ /* 0x0022a400080211ff */
[----:B--2---:R-:W-:Y:S05]  /*68b0*/  @!P1 NANOSLEEP.SYNCS 0x989680 ;  /* 0x009896800000995d */ /* 0x004fea0003900000 */
[----:B------:R-:W2:Y:S02]  /*68c0*/  @!P1 SYNCS.PHASECHK.TRANS64 P1, [R0+URZ+0x4b0], R4 ;  /* 0x0004b004000095a7 */ /* 0x000ea400080210ff */
[----:B--2---:R-:W-:Y:S05]  /*68d0*/  @!P1 BRA `(.L_x_45) ;  /* 0xfffffffc00f09947 */ /* 0x004fea000383ffff */
[----:B------:R-:W-:Y:S05]  /*68e0*/  BRA `(.L_x_112) ;  /* 0xffffffc400f07947 */ /* 0x000fea000383ffff */
.L_x_48:
[----:B------:R-:W-:-:S07]  /*68f0*/  MOV R0, UR5 ;  /* 0x0000000500007c02 */ /* 0x000fce0008000f00 */
.L_x_113:
[----:B-1----:R1:W2:Y:S02]  /*6900*/  SYNCS.PHASECHK.TRANS64.TRYWAIT P0, [R0+URZ+0x4c0], R2 ;  /* 0x0004c002000075a7 */ /* 0x0022a400080011ff */
[----:B--2---:R-:W-:Y:S05]  /*6910*/  @!P0 NANOSLEEP.SYNCS 0x989680 ;  /* 0x009896800000895d */ /* 0x004fea0003900000 */
[----:B------:R-:W2:Y:S02]  /*6920*/  @!P0 SYNCS.PHASECHK.TRANS64 P0, [R0+URZ+0x4c0], R2 ;  /* 0x0004c002000085a7 */ /* 0x000ea400080010ff */
[----:B--2---:R-:W-:Y:S05]  /*6930*/  @!P0 BRA `(.L_x_113) ;  /* 0xfffffffc00f08947 */ /* 0x004fea000383ffff */
[----:B------:R-:W-:Y:S05]  /*6940*/  BRA `(.L_x_47) ;  /* 0xffffffc800447947 */ /* 0x000fea000383ffff */
.L_x_55:
[----:B-1----:R1:W2:Y:S02]  /*6950*/  SYNCS.PHASECHK.TRANS64.TRYWAIT P1, [R0+URZ+0x4b0], R2 ;  /* 0x0004b002000075a7 */ /* 0x0022a400080211ff */
[----:B--2---:R-:W-:Y:S05]  /*6960*/  @!P1 NANOSLEEP.SYNCS 0x989680 ;  /* 0x009896800000995d */ /* 0x004fea0003900000 */
[----:B------:R-:W2:Y:S02]  /*6970*/  @!P1 SYNCS.PHASECHK.TRANS64 P1, [R0+URZ+0x4b0], R2 ;  /* 0x0004b002000095a7 */ /* 0x000ea400080210ff */
[----:B--2---:R-:W-:Y:S05]  /*6980*/  @!P1 BRA `(.L_x_55) ;  /* 0xfffffffc00f09947 */ /* 0x004fea000383ffff */
[----:B------:R-:W-:Y:S05]  /*6990*/  BRA `(.L_x_114) ;  /* 0xffffffcc009c7947 */ /* 0x000fea000383ffff */
.L_x_56:
[----:B------:R-:W-:-:S07]  /*69a0*/  MOV R2, UR9 ;  /* 0x0000000900027c02 */ /* 0x000fce0008000f00 */
.L_x_115:
[----:B-1----:R1:W2:Y:S02]  /*69b0*/  SYNCS.PHASECHK.TRANS64.TRYWAIT P0, [R2+URZ+0x4f0], R0 ;  /* 0x0004f000020075a7 */ /* 0x0022a400080011ff */
[----:B--2---:R-:W-:Y:S05]  /*69c0*/  @!P0 NANOSLEEP.SYNCS 0x989680 ;  /* 0x009896800000895d */ /* 0x004fea0003900000 */
[----:B------:R-:W2:Y:S02]  /*69d0*/  @!P0 SYNCS.PHASECHK.TRANS64 P0, [R2+URZ+0x4f0], R0 ;  /* 0x0004f000020085a7 */ /* 0x000ea400080010ff */
[----:B--2---:R-:W-:Y:S05]  /*69e0*/  @!P0 BRA `(.L_x_115) ;  /* 0xfffffffc00f08947 */ /* 0x004fea000383ffff */
[----:B------:R-:W-:Y:S05]  /*69f0*/  BRA `(.L_x_116) ;  /* 0xffffffcc00cc7947 */ /* 0x000fea000383ffff */
.L_x_59:
[----:B------:R-:W-:Y:S07]  /*6a00*/  MOV R0, UR7 ;  /* 0x0000000700007c02 */ /* 0x000fee0008000f00 */
.L_x_117:
[----:B-1----:R1:W2:Y:S02]  /*6a10*/  SYNCS.PHASECHK.TRANS64.TRYWAIT P0, [R0+URZ], R2 ;  /* 0x00000002000075a7 */ /* 0x0022a400080011ff */
[----:B--2---:R-:W-:Y:S05]  /*6a20*/  @!P0 NANOSLEEP.SYNCS 0x989680 ;  /* 0x009896800000895d */ /* 0x004fea0003900000 */
[----:B------:R-:W2:Y:S02]  /*6a30*/  @!P0 SYNCS.PHASECHK.TRANS64 P0, [R0+URZ], R2 ;  /* 0x00000002000085a7 */ /* 0x000ea400080010ff */
[----:B--2---:R-:W-:Y:S05]  /*6a40*/  @!P0 BRA `(.L_x_117) ;  /* 0xfffffffc00f08947 */ /* 0x004fea000383ffff */
[----:B------:R-:W-:Y:S05]  /*6a50*/  BRA `(.L_x_58) ;  /* 0xffffffd000047947 */ /* 0x000fea000383ffff */
.L_x_62:
[----:B------:R-:W-:-:S07]  /*6a60*/  MOV R0, UR5 ;  /* 0x0000000500007c02 */ /* 0x000fce0008000f00 */
.L_x_118:
[----:B--2---:R2:W3:Y:S02]  /*6a70*/  SYNCS.PHASECHK.TRANS64.TRYWAIT P0, [R0+URZ], R2 ;  /* 0x00000002000075a7 */ /* 0x0044e400080011ff */
[----:B---3--:R-:W-:Y:S05]  /*6a80*/  @!P0 NANOSLEEP.SYNCS 0x989680 ;  /* 0x009896800000895d */ /* 0x008fea0003900000 */
[----:B------:R-:W3:Y:S02]  /*6a90*/  @!P0 SYNCS.PHASECHK.TRANS64 P0, [R0+URZ], R2 ;  /* 0x00000002000085a7 */ /* 0x000ee400080010ff */
[----:B---3--:R-:W-:Y:S05]  /*6aa0*/  @!P0 BRA `(.L_x_118) ;  /* 0xfffffffc00f08947 */ /* 0x008fea000383ffff */
[----:B------:R-:W-:Y:S05]  /*6ab0*/  BRA `(.L_x_119) ;  /* 0xffffffd000a87947 */ /* 0x000fea000383ffff */
.L_x_63:
[----:B------:R-:W-:-:S07]  /*6ac0*/  MOV R0, UR5 ;  /* 0x0000000500007c02 */ /* 0x000fce0008000f00 */
.L_x_120:
[----:B--2---:R2:W3:Y:S02]  /*6ad0*/  SYNCS.PHASECHK.TRANS64.TRYWAIT P0, [R0+URZ], R3 ;  /* 0x00000003000075a7 */ /* 0x0044e400080011ff */
[----:B---3--:R-:W-:Y:S05]  /*6ae0*/  @!P0 NANOSLEEP.SYNCS 0x989680 ;  /* 0x009896800000895d */ /* 0x008fea0003900000 */
[----:B------:R-:W3:Y:S02]  /*6af0*/  @!P0 SYNCS.PHASECHK.TRANS64 P0, [R0+URZ], R3 ;  /* 0x00000003000085a7 */ /* 0x000ee400080010ff */
[----:B---3--:R-:W-:Y:S05]  /*6b00*/  @!P0 BRA `(.L_x_120) ;  /* 0xfffffffc00f08947 */ /* 0x008fea000383ffff */
[----:B------:R-:W-:Y:S05]  /*6b10*/  BRA `(.L_x_121) ;  /* 0xffffffd000b47947 */ /* 0x000fea000383ffff */
.L_x_64:
[----:B------:R-:W-:-:S07]  /*6b20*/  MOV R0, UR5 ;  /* 0x0000000500007c02 */ /* 0x000fce0008000f00 */
.L_x_122:
[----:B--2---:R2:W3:Y:S02]  /*6b30*/  SYNCS.PHASECHK.TRANS64.TRYWAIT P0, [R0+URZ], R3 ;  /* 0x00000003000075a7 */ /* 0x0044e400080011ff */
[----:B---3--:R-:W-:Y:S05]  /*6b40*/  @!P0 NANOSLEEP.SYNCS 0x989680 ;  /* 0x009896800000895d */ /* 0x008fea0003900000 */
[----:B------:R-:W3:Y:S02]  /*6b50*/  @!P0 SYNCS.PHASECHK.TRANS64 P0, [R0+URZ], R3 ;  /* 0x00000003000085a7 */ /* 0x000ee400080010ff */
[----:B---3--:R-:W-:Y:S05]  /*6b60*/  @!P0 BRA `(.L_x_122) ;  /* 0xfffffffc00f08947 */ /* 0x008fea000383ffff */
[----:B------:R-:W-:Y:S05]  /*6b70*/  BRA `(.L_x_123) ;  /* 0xffffffd000c07947 */ /* 0x000fea000383ffff */
.L_x_65:
[----:B--2---:R-:W-:-:S07]  /*6b80*/  MOV R0, UR7 ;  /* 0x0000000700007c02 */ /* 0x004fce0008000f00 */
.L_x_124:
[----:B--2---:R2:W3:Y:S02]  /*6b90*/  SYNCS.PHASECHK.TRANS64.TRYWAIT P0, [R0+URZ], R2 ;  /* 0x00000002000075a7 */ /* 0x0044e400080011ff */
[----:B---3--:R-:W-:Y:S05]  /*6ba0*/  @!P0 NANOSLEEP.SYNCS 0x989680 ;  /* 0x009896800000895d */ /* 0x008fea0003900000 */
[----:B------:R-:W3:Y:S02]  /*6bb0*/  @!P0 SYNCS.PHASECHK.TRANS64 P0, [R0+URZ], R2 ;  /* 0x00000002000085a7 */ /* 0x000ee400080010ff */
[----:B---3--:R-:W-:Y:S05]  /*6bc0*/  @!P0 BRA `(.L_x_124) ;  /* 0xfffffffc00f08947 */ /* 0x008fea000383ffff */
[----:B------:R-:W-:Y:S05]  /*6bd0*/  BRA `(.L_x_125) ;  /* 0xffffffd000cc7947 */ /* 0x000fea000383ffff */
.L_x_70:
[----:B---3--:R3:W1:Y:S02]  /*6be0*/  SYNCS.PHASECHK.TRANS64.TRYWAIT P0, [R0+URZ+0x4b0], R2 ;  /* 0x0004b002000075a7 */ /* 0x00866400080011ff */
[----:B-1----:R-:W-:Y:S05]  /*6bf0*/  @!P0 NANOSLEEP.SYNCS 0x989680 ;  /* 0x009896800000895d */ /* 0x002fea0003900000 */
[----:B------:R-:W1:Y:S02]  /*6c00*/  @!P0 SYNCS.PHASECHK.TRANS64 P0, [R0+URZ+0x4b0], R2 ;  /* 0x0004b002000085a7 */ /* 0x000e6400080010ff */
[----:B-1----:R-:W-:Y:S05]  /*6c10*/  @!P0 BRA `(.L_x_70) ;  /* 0xfffffffc00f08947 */ /* 0x002fea000383ffff */
[----:B------:R-:W-:Y:S05]  /*6c20*/  BRA `(.L_x_126) ;  /* 0xffffffd400cc7947 */ /* 0x000fea000383ffff */
.L_x_73:
[----:B------:R-:W-:Y:S07]  /*6c30*/  MOV R0, UR6 ;  /* 0x0000000600007c02 */ /* 0x000fee0008000f00 */
.L_x_127:
[----:B-1----:R1:W3:Y:S02]  /*6c40*/  SYNCS.PHASECHK.TRANS64.TRYWAIT P0, [R0+URZ+0x4a8], R2 ;  /* 0x0004a802000075a7 */ /* 0x0022e400080011ff */
[----:B---3--:R-:W-:Y:S05]  /*6c50*/  @!P0 NANOSLEEP.SYNCS 0x989680 ;  /* 0x009896800000895d */ /* 0x008fea0003900000 */
[----:B------:R-:W3:Y:S02]  /*6c60*/  @!P0 SYNCS.PHASECHK.TRANS64 P0, [R0+URZ+0x4a8], R2 ;  /* 0x0004a802000085a7 */ /* 0x000ee400080010ff */
[----:B---3--:R-:W-:Y:S05]  /*6c70*/  @!P0 BRA `(.L_x_127) ;  /* 0xfffffffc00f08947 */ /* 0x008fea000383ffff */
[----:B------:R-:W-:Y:S05]  /*6c80*/  BRA `(.L_x_72) ;  /* 0xffffffd800b87947 */ /* 0x000fea000383ffff */
.L_x_76:
[----:B------:R-:W-:Y:S07]  /*6c90*/  MOV R0, UR6 ;  /* 0x0000000600007c02 */ /* 0x000fee0008000f00 */
.L_x_128:
[----:B-1----:R1:W2:Y:S02]  /*6ca0*/  SYNCS.PHASECHK.TRANS64.TRYWAIT P2, [R0+URZ+0x498], R24 ;  /* 0x00049818000075a7 */ /* 0x0022a400080411ff */
[----:B--2---:R-:W-:Y:S05]  /*6cb0*/  @!P2 NANOSLEEP.SYNCS 0x989680 ;  /* 0x009896800000a95d */ /* 0x004fea0003900000 */
[----:B------:R-:W2:Y:S02]  /*6cc0*/  @!P2 SYNCS.PHASECHK.TRANS64 P2, [R0+URZ+0x498], R24 ;  /* 0x000498180000a5a7 */ /* 0x000ea400080410ff */
[----:B--2---:R-:W-:Y:S05]  /*6cd0*/  @!P2 BRA `(.L_x_128) ;  /* 0xfffffffc00f0a947 */ /* 0x004fea000383ffff */
[----:B------:R-:W-:Y:S05]  /*6ce0*/  BRA `(.L_x_129) ;  /* 0xffffffdc004c7947 */ /* 0x000fea000383ffff */
.L_x_79:
[----:B--2---:R2:W4:Y:S02]  /*6cf0*/  SYNCS.PHASECHK.TRANS64.TRYWAIT P0, [R0+URZ+0x4b0], R2 ;  /* 0x0004b002000075a7 */ /* 0x00452400080011ff */
[----:B----4-:R-:W-:Y:S05]  /*6d00*/  @!P0 NANOSLEEP.SYNCS 0x989680 ;  /* 0x009896800000895d */ /* 0x010fea0003900000 */
[----:B------:R-:W4:Y:S02]  /*6d10*/  @!P0 SYNCS.PHASECHK.TRANS64 P0, [R0+URZ+0x4b0], R2 ;  /* 0x0004b002000085a7 */ /* 0x000f2400080010ff */
[----:B----4-:R-:W-:Y:S05]  /*6d20*/  @!P0 BRA `(.L_x_79) ;  /* 0xfffffffc00f08947 */ /* 0x010fea000383ffff */
[----:B------:R-:W-:Y:S05]  /*6d30*/  BRA `(.L_x_130) ;  /* 0xffffffe000947947 */ /* 0x000fea000383ffff */
.L_x_90:
[----:B-1----:R-:W-:Y:S04]  /*6d40*/  MOV R0, UR43 ;  /* 0x0000002b00007c02 */ /* 0x002fe80008000f00 */
[----:B------:R1:W2:Y:S03]  /*6d50*/  SYNCS.PHASECHK.TRANS64.TRYWAIT P1, [R0+URZ+0x490], R4 ;  /* 0x00049004000075a7 */ /* 0x0002a600080211ff */
[----:B--2---:R-:W-:Y:S05]  /*6d60*/  @!P1 NANOSLEEP.SYNCS 0x989680 ;  /* 0x009896800000995d */ /* 0x004fea0003900000 */
[----:B------:R-:W2:Y:S02]  /*6d70*/  @!P1 SYNCS.PHASECHK.TRANS64 P1, [R0+URZ+0x490], R4 ;  /* 0x00049004000095a7 */ /* 0x000ea400080210ff */
[----:B--2---:R-:W-:Y:S05]  /*6d80*/  @!P1 BRA `(.L_x_90) ;  /* 0xfffffffc00ec9947 */ /* 0x004fea000383ffff */
[----:B------:R-:W-:Y:S05]  /*6d90*/  BRA `(.L_x_89) ;  /* 0xffffffec00787947 */ /* 0x000fea000383ffff */
.L_x_92:
[----:B-1----:R1:W4:Y:S02]  /*6da0*/  SYNCS.PHASECHK.TRANS64.TRYWAIT P1, [R35+URZ+0x4d0], R3 ;  /* 0x0004d003230075a7 */ /* 0x00232400080211ff */
[----:B----4-:R-:W-:Y:S05]  /*6db0*/  @!P1 NANOSLEEP.SYNCS 0x989680 ;  /* 0x009896800000995d */ /* 0x010fea0003900000 */
[----:B------:R-:W4:Y:S02]  /*6dc0*/  @!P1 SYNCS.PHASECHK.TRANS64 P1, [R35+URZ+0x4d0], R3 ;  /* 0x0004d003230095a7 */ /* 0x000f2400080210ff */
[----:B----4-:R-:W-:Y:S05]  /*6dd0*/  @!P1 BRA `(.L_x_92) ;  /* 0xfffffffc00f09947 */ /* 0x010fea000383ffff */
[----:B------:R-:W-:Y:S05]  /*6de0*/  BRA `(.L_x_91) ;  /* 0xffffffec00b07947 */ /* 0x000fea000383ffff */
        .weak           $__internal_0_$__cuda_sm10x_tcgen05_guardrail_trap_col_being_dealloced_not_returned_by_alloc
        .type           $__internal_0_$__cuda_sm10x_tcgen05_guardrail_trap_col_being_dealloced_not_returned_by_alloc,@function
        .size           $__internal_0_$__cuda_sm10x_tcgen05_guardrail_trap_col_being_dealloced_not_returned_by_alloc,($__internal_1_$__cuda_sm10x_tcgen05_guardrail_trap_phase_invalid_during_alloc - $__internal_0_$__cuda_sm10x_tcgen05_guardrail_trap_col_being_dealloced_not_returned_by_alloc)
$__internal_0_$__cuda_sm10x_tcgen05_guardrail_trap_col_being_dealloced_not_returned_by_alloc:
[----:B------:R-:W-:Y:S05]  /*6df0*/  BPT.TRAP 0x1 ;  /* 0x000000040000795c */ /* 0x000fea0000300000 */
[----:B------:R-:W-:-:S04]  /*6e00*/  HFMA2 R3, -RZ, RZ, 0, 0 ;  /* 0x00000000ff037431 */ /* 0x000fc800000001ff */
[----:B------:R-:W-:Y:S05]  /*6e10*/  RET.REL.NODEC R2 `(_ZN7cutlass13device_kernelINS_4gemm6kernel13GemmUniversalIN4cute5tupleIJiiiiEEENS1_10collective13CollectiveMmaINS1_35MainloopSm100TmaUmmaWarpSpecializedILi73ELi2ELi4ENS5_IJNS4_1CILi1EEESB_SB_EEEEENS5_IJNSA_ILi64EEENSA_ILi32EEESF_EEEaNS5_IJlSB_lEEEaSH_NS4_8TiledMMAINS4_8MMA_AtomIJNS4_15SM100_MMA_S8_SSIaaiLi64ELi32ELNS4_4UMMA5MajorE0ELSM_0ELNSL_8SaturateE0EEEEEENS4_6LayoutISC_NS5_IJNSA_ILi0EEESR_SR_EEEEENS5_IJNS4_10UnderscoreESU_SU_EEEEENS4_13SM90_TMA_LOADENS4_14ComposedLayoutINS4_7SwizzleILi1ELi4ELi3EEENS4_18smem_ptr_flag_bitsILi8EEENSQ_INS5_IJNSA_ILi8EEESF_EEENS5_IJSF_SB_EEEEEEEvNS4_8identityESX_S17_vS18_EENS_8epilogue10collective18CollectiveEpilogueINS1A_23Sm100TmaWarpSpecializedILi1ELi1ELi16ELb0ELb0EEEJSG_NS5_IJNSQ_ISE_SB_EENSQ_ISF_SB_EEEEEaSH_aSH_NS1A_6fusion15FusionCallbacksIS1E_NS1I_17LinearCombinationIaiaiLNS_15FloatRoundStyleE2EEESG_S1H_JEEENS4_5SM1004TMEM4LOAD26SM100_TMEM_LOAD_16dp32b16xESX_S17_NS4_39AutoVectorizingCopyWithAssumedAlignmentILi128EEENS4_14SM90_TMA_STOREES17_S1T_S1T_EEEvvEEEEvNT_6ParamsE) ;  /* 0xffffff9002787950 */ /* 0x000fea0003c3ffff */
        .weak           $__internal_1_$__cuda_sm10x_tcgen05_guardrail_trap_phase_invalid_during_alloc
        .type           $__internal_1_$__cuda_sm10x_tcgen05_guardrail_trap_phase_invalid_during_alloc,@function
        .size           $__internal_1_$__cuda_sm10x_tcgen05_guardrail_trap_phase_invalid_during_alloc,($__internal_2_$__cuda_sm10x_tcgen05_guardrail_trap_unallocated_columns_being_dealloced - $__internal_1_$__cuda_sm10x_tcgen05_guardrail_trap_phase_invalid_during_alloc)
$__internal_1_$__cuda_sm10x_tcgen05_guardrail_trap_phase_invalid_during_alloc:
[----:B------:R-:W-:Y:S05]  /*6e20*/  BPT.TRAP 0x1 ;  /* 0x000000040000795c */ /* 0x000fea0000300000 */
[----:B------:R-:W-:-:S04]  /*6e30*/  MOV R3, 0x0 ;  /* 0x0000000000037802 */ /* 0x000fc80000000f00 */
[----:B------:R-:W-:Y:S05]  /*6e40*/  RET.REL.NODEC R2 `(_ZN7cutlass13device_kernelINS_4gemm6kernel13GemmUniversalIN4cute5tupleIJiiiiEEENS1_10collective13CollectiveMmaINS1_35MainloopSm100TmaUmmaWarpSpecializedILi73ELi2ELi4ENS5_IJNS4_1CILi1EEESB_SB_EEEEENS5_IJNSA_ILi64EEENSA_ILi32EEESF_EEEaNS5_IJlSB_lEEEaSH_NS4_8TiledMMAINS4_8MMA_AtomIJNS4_15SM100_MMA_S8_SSIaaiLi64ELi32ELNS4_4UMMA5MajorE0ELSM_0ELNSL_8SaturateE0EEEEEENS4_6LayoutISC_NS5_IJNSA_ILi0EEESR_SR_EEEEENS5_IJNS4_10UnderscoreESU_SU_EEEEENS4_13SM90_TMA_LOADENS4_14ComposedLayoutINS4_7SwizzleILi1ELi4ELi3EEENS4_18smem_ptr_flag_bitsILi8EEENSQ_INS5_IJNSA_ILi8EEESF_EEENS5_IJSF_SB_EEEEEEEvNS4_8identityESX_S17_vS18_EENS_8epilogue10collective18CollectiveEpilogueINS1A_23Sm100TmaWarpSpecializedILi1ELi1ELi16ELb0ELb0EEEJSG_NS5_IJNSQ_ISE_SB_EENSQ_ISF_SB_EEEEEaSH_aSH_NS1A_6fusion15FusionCallbacksIS1E_NS1I_17LinearCombinationIaiaiLNS_15FloatRoundStyleE2EEESG_S1H_JEEENS4_5SM1004TMEM4LOAD26SM100_TMEM_LOAD_16dp32b16xESX_S17_NS4_39AutoVectorizingCopyWithAssumedAlignmentILi128EEENS4_14SM90_TMA_STOREES17_S1T_S1T_EEEvvEEEEvNT_6ParamsE) ;  /* 0xffffff90026c7950 */ /* 0x000fea0003c3ffff */
        .weak           $__internal_2_$__cuda_sm10x_tcgen05_guardrail_trap_unallocated_columns_being_dealloced
        .type           $__internal_2_$__cuda_sm10x_tcgen05_guardrail_trap_unallocated_columns_being_dealloced,@function
        .size           $__internal_2_$__cuda_sm10x_tcgen05_guardrail_trap_unallocated_columns_being_dealloced,(.L_x_132 - $__internal_2_$__cuda_sm10x_tcgen05_guardrail_trap_unallocated_columns_being_dealloced)
$__internal_2_$__cuda_sm10x_tcgen05_guardrail_trap_unallocated_columns_being_dealloced:
[----:B------:R-:W-:Y:S05]  /*6e50*/  BPT.TRAP 0x1 ;  /* 0x000000040000795c */ /* 0x000fea0000300000 */
[----:B------:R-:W-:-:S04]  /*6e60*/  HFMA2 R3, -RZ, RZ, 0, 0 ;  /* 0x00000000ff037431 */ /* 0x000fc800000001ff */
[----:B------:R-:W-:Y:S05]  /*6e70*/  RET.REL.NODEC R2 `(_ZN7cutlass13device_kernelINS_4gemm6kernel13GemmUniversalIN4cute5tupleIJiiiiEEENS1_10collective13CollectiveMmaINS1_35MainloopSm100TmaUmmaWarpSpecializedILi73ELi2ELi4ENS5_IJNS4_1CILi1EEESB_SB_EEEEENS5_IJNSA_ILi64EEENSA_ILi32EEESF_EEEaNS5_IJlSB_lEEEaSH_NS4_8TiledMMAINS4_8MMA_AtomIJNS4_15SM100_MMA_S8_SSIaaiLi64ELi32ELNS4_4UMMA5MajorE0ELSM_0ELNSL_8SaturateE0EEEEEENS4_6LayoutISC_NS5_IJNSA_ILi0EEESR_SR_EEEEENS5_IJNS4_10UnderscoreESU_SU_EEEEENS4_13SM90_TMA_LOADENS4_14ComposedLayoutINS4_7SwizzleILi1ELi4ELi3EEENS4_18smem_ptr_flag_bitsILi8EEENSQ_INS5_IJNSA_ILi8EEESF_EEENS5_IJSF_SB_EEEEEEEvNS4_8identityESX_S17_vS18_EENS_8epilogue10collective18CollectiveEpilogueINS1A_23Sm100TmaWarpSpecializedILi1ELi1ELi16ELb0ELb0EEEJSG_NS5_IJNSQ_ISE_SB_EENSQ_ISF_SB_EEEEEaSH_aSH_NS1A_6fusion15FusionCallbacksIS1E_NS1I_17LinearCombinationIaiaiLNS_15FloatRoundStyleE2EEESG_S1H_JEEENS4_5SM1004TMEM4LOAD26SM100_TMEM_LOAD_16dp32b16xESX_S17_NS4_39AutoVectorizingCopyWithAssumedAlignmentILi128EEENS4_14SM90_TMA_STOREES17_S1T_S1T_EEEvvEEEEvNT_6ParamsE) ;  /* 0xffffff9002607950 */ /* 0x000fea0003c3ffff */
.L_x_131:
[----:B------:R-:W-:-:S00]  /*6e80*/  BRA `(.L_x_131) ;  /* 0xfffffffc00fc7947 */ /* 0x000fc0000383ffff */
[----:B------:R-:W-:-:S00]  /*6e90*/  NOP ;  /* 0x0000000000007918 */ /* 0x000fc00000000000 */
        /* <DEDUP_REMOVED lines=14> */
.L_x_132:


//--------------------- .nv.global.init           --------------------------
	.section	.nv.global.init,"aw",@progbits
.nv.global.init:
	.type		$str$27,@object
	.size		$str$27,($str$28 - $str$27)
$str$27:
        /*0000*/ 	.byte	0x28, 0x61, 0x64, 0x64, 0x72, 0x65, 0x73, 0x73, 0x20, 0x26, 0x20, 0x6d, 0x61, 0x73, 0x6b, 0x29
        /*0010*/ 	.byte	0x20, 0x3d, 0x3d, 0x20, 0x30, 0x00
	.type		$str$28,@object
	.size		$str$28,($str$26 - $str$28)
$str$28:
        /*0016*/ 	.byte	0x2f, 0x74, 0x6d, 0x70, 0x2f, 0x63, 0x75, 0x74, 0x6c, 0x61, 0x73, 0x73, 0x5f, 0x73, 0x77, 0x65
        /*0026*/ 	.byte	0x65, 0x70, 0x5f, 0x73, 0x72, 0x63, 0x2f, 0x69, 0x6e, 0x63, 0x6c, 0x75, 0x64, 0x65, 0x2f, 0x63
        /*0036*/ 	.byte	0x75, 0x74, 0x65, 0x2f, 0x70, 0x6f, 0x69, 0x6e, 0x74, 0x65, 0x72, 0x5f, 0x66, 0x6c, 0x61, 0x67
        /*0046*/ 	.byte	0x67, 0x65, 0x64, 0x2e, 0x68, 0x70, 0x70, 0x00
	.type		$str$26,@object
	.size		$str$26,($str$25 - $str$26)
$str$26:
        /*004e*/ 	.byte	0x2f, 0x74, 0x6d, 0x70, 0x2f, 0x63, 0x75, 0x74, 0x6c, 0x61, 0x73, 0x73, 0x5f, 0x73, 0x77, 0x65
        /*005e*/ 	.byte	0x65, 0x70, 0x5f, 0x73, 0x72, 0x63, 0x2f, 0x69, 0x6e, 0x63, 0x6c, 0x75, 0x64, 0x65, 0x2f, 0x63
        /*006e*/ 	.byte	0x75, 0x74, 0x65, 0x2f, 0x61, 0x74, 0x6f, 0x6d, 0x2f, 0x63, 0x6f, 0x70, 0x79, 0x5f, 0x74, 0x72
        /*007e*/ 	.byte	0x61, 0x69, 0x74, 0x73, 0x5f, 0x73, 0x6d, 0x31, 0x30, 0x30, 0x2e, 0x68, 0x70, 0x70, 0x00
	.type		$str$25,@object
	.size		$str$25,(__unnamed_1 - $str$25)
$str$25:
        /*008d*/ 	.byte	0x28, 0x28, 0x75, 0x69, 0x6e, 0x74, 0x33, 0x32, 0x5f, 0x74, 0x28, 0x74, 0x68, 0x72, 0x65, 0x61
        /*009d*/ 	.byte	0x64, 0x49, 0x64, 0x78, 0x2e, 0x78, 0x29, 0x20, 0x2f, 0x20, 0x33, 0x32, 0x29, 0x20, 0x25, 0x20
        /*00ad*/ 	.byte	0x34, 0x29, 0x20, 0x3d, 0x3d, 0x20, 0x28, 0x28, 0x28, 0x74, 0x6d, 0x65, 0x6d, 0x5f, 0x61, 0x64
        /*00bd*/ 	.byte	0x64, 0x72, 0x20, 0x3e, 0x3e, 0x20, 0x31, 0x36, 0x29, 0x20, 0x2f, 0x20, 0x33, 0x32, 0x29, 0x20
        /*00cd*/ 	.byte	0x25, 0x20, 0x34, 0x29, 0x00
	.type		__unnamed_1,@object
	.size		__unnamed_1,(__unnamed_2 - __unnamed_1)
__unnamed_1:
        /*00d2*/ 	.byte	0x61, 0x75, 0x74, 0x6f, 0x20, 0x63, 0x75, 0x74, 0x65, 0x3a, 0x3a, 0x61, 0x73, 0x5f, 0x70, 0x6f
        /* <DEDUP_REMOVED lines=24> */
        /*0262*/ 	.byte	0x00
	.type		__unnamed_2,@object
	.size		__unnamed_2,(.L_2 - __unnamed_2)
__unnamed_2:
        /* <DEDUP_REMOVED lines=37> */
        /*04b3*/ 	.byte	0x74, 0x65, 0x3a, 0x3a, 0x43, 0x3c, 0x30, 0x3e, 0x3e, 0x3e, 0x3e, 0x5d, 0x00
.L_2:


//--------------------- .nv.shared._ZN7cutlass13device_kernelINS_4gemm6kernel13GemmUniversalIN4cute5tupleIJiiiiEEENS1_10collective13CollectiveMmaINS1_35MainloopSm100TmaUmmaWarpSpecializedILi73ELi2ELi4ENS5_IJNS4_1CILi1EEESB_SB_EEEEENS5_IJNSA_ILi64EEENSA_ILi32EEESF_EEEaNS5_IJlSB_lEEEaSH_NS4_8TiledMMAINS4_8MMA_AtomIJNS4_15SM100_MMA_S8_SSIaaiLi64ELi32ELNS4_4UMMA5MajorE0ELSM_0ELNSL_8SaturateE0EEEEEENS4_6LayoutISC_NS5_IJNSA_ILi0EEESR_SR_EEEEENS5_IJNS4_10UnderscoreESU_SU_EEEEENS4_13SM90_TMA_LOADENS4_14ComposedLayoutINS4_7SwizzleILi1ELi4ELi3EEENS4_18smem_ptr_flag_bitsILi8EEENSQ_INS5_IJNSA_ILi8EEESF_EEENS5_IJSF_SB_EEEEEEEvNS4_8identityESX_S17_vS18_EENS_8epilogue10collective18CollectiveEpilogueINS1A_23Sm100TmaWarpSpecializedILi1ELi1ELi16ELb0ELb0EEEJSG_NS5_IJNSQ_ISE_SB_EENSQ_ISF_SB_EEEEEaSH_aSH_NS1A_6fusion15FusionCallbacksIS1E_NS1I_17LinearCombinationIaiaiLNS_15FloatRoundStyleE2EEESG_S1H_JEEENS4_5SM1004TMEM4LOAD26SM100_TMEM_LOAD_16dp32b16xESX_S17_NS4_39AutoVectorizingCopyWithAssumedAlignmentILi128EEENS4_14SM90_TMA_STOREES17_S1T_S1T_EEEvvEEEEvNT_6ParamsE --------------------------
	.section	.nv.shared._ZN7cutlass13device_kernelINS_4gemm6kernel13GemmUniversalIN4cute5tupleIJiiiiEEENS1_10collective13CollectiveMmaINS1_35MainloopSm100TmaUmmaWarpSpecializedILi73ELi2ELi4ENS5_IJNS4_1CILi1EEESB_SB_EEEEENS5_IJNSA_ILi64EEENSA_ILi32EEESF_EEEaNS5_IJlSB_lEEEaSH_NS4_8TiledMMAINS4_8MMA_AtomIJNS4_15SM100_MMA_S8_SSIaaiLi64ELi32ELNS4_4UMMA5MajorE0ELSM_0ELNSL_8SaturateE0EEEEEENS4_6LayoutISC_NS5_IJNSA_ILi0EEESR_SR_EEEEENS5_IJNS4_10UnderscoreESU_SU_EEEEENS4_13SM90_TMA_LOADENS4_14ComposedLayoutINS4_7SwizzleILi1ELi4ELi3EEENS4_18smem_ptr_flag_bitsILi8EEENSQ_INS5_IJNSA_ILi8EEESF_EEENS5_IJSF_SB_EEEEEEEvNS4_8identityESX_S17_vS18_EENS_8epilogue10collective18CollectiveEpilogueINS1A_23Sm100TmaWarpSpecializedILi1ELi1ELi16ELb0ELb0EEEJSG_NS5_IJNSQ_ISE_SB_EENSQ_ISF_SB_EEEEEaSH_aSH_NS1A_6fusion15FusionCallbacksIS1E_NS1I_17LinearCombinationIaiaiLNS_15FloatRoundStyleE2EEESG_S1H_JEEENS4_5SM1004TMEM4LOAD26SM100_TMEM_LOAD_16dp32b16xESX_S17_NS4_39AutoVectorizingCopyWithAssumedAlignmentILi128EEENS4_14SM90_TMA_STOREES17_S1T_S1T_EEEvvEEEEvNT_6ParamsE,"aw",@nobits
	.sectionflags	@""
	.align	16
	.zero		1024


//--------------------- .nv.shared.reserved.0     --------------------------
	.section	.nv.shared.reserved.0,"aw",@nobits
	.weak		__nv_reservedSMEM_offset_0_alias
	.size		__nv_reservedSMEM_offset_0_alias, 0, 64
	.other		__nv_reservedSMEM_offset_0_alias,@"STO_CUDA_RESERVED_SHARED STV_DEFAULT"
__nv_reservedSMEM_offset_0_alias:
	.zero		0
.nv.shared.reserved.0:
	.zero		64
	.weak		__nv_reservedSMEM_tcgen05_partition
	.type		__nv_reservedSMEM_tcgen05_partition,@object
	.size		__nv_reservedSMEM_tcgen05_partition,(.L_0 - __nv_reservedSMEM_tcgen05_partition)
__nv_reservedSMEM_tcgen05_partition:
	.zero		32
.L_0:


//--------------------- .nv.global                --------------------------
	.section	.nv.global,"aw",@nobits
.nv.global:
	.type		_ZN40_INTERNAL_a5e1c32a_4_k_cu_72cee1cb_343384cute1_E,@object
	.size		_ZN40_INTERNAL_a5e1c32a_4_k_cu_72cee1cb_343384cute1_E,(_ZN40_INTERNAL_a5e1c32a_4_k_cu_72cee1cb_343384cuda3std3__45__cpo6cbeginE - _ZN40_INTERNAL_a5e1c32a_4_k_cu_72cee1cb_343384cute1_E)
_ZN40_INTERNAL_a5e1c32a_4_k_cu_72cee1cb_343384cute1_E:
	.zero		1
	.type		_ZN40_INTERNAL_a5e1c32a_4_k_cu_72cee1cb_343384cuda3std3__45__cpo6cbeginE,@object
	.size		_ZN40_INTERNAL_a5e1c32a_4_k_cu_72cee1cb_343384cuda3std3__45__cpo6cbeginE,(_ZN40_INTERNAL_a5e1c32a_4_k_cu_72cee1cb_343384cuda3std3__48in_placeE - _ZN40_INTERNAL_a5e1c32a_4_k_cu_72cee1cb_343384cuda3std3__45__cpo6cbeginE)
_ZN40_INTERNAL_a5e1c32a_4_k_cu_72cee1cb_343384cuda3std3__45__cpo6cbeginE:
	.zero		1
	.type		_ZN40_INTERNAL_a5e1c32a_4_k_cu_72cee1cb_343384cuda3std3__48in_placeE,@object
	.size		_ZN40_INTERNAL_a5e1c32a_4_k_cu_72cee1cb_343384cuda3std3__48in_placeE,(_ZN40_INTERNAL_a5e1c32a_4_k_cu_72cee1cb_343384cuda3std6ranges3__45__cpo9iter_moveE - _ZN40_INTERNAL_a5e1c32a_4_k_cu_72cee1cb_343384cuda3std3__48in_placeE)
_ZN40_INTERNAL_a5e1c32a_4_k_cu_72cee1cb_343384cuda3std3__48in_placeE:
	.zero		1
	.type		_ZN40_INTERNAL_a5e1c32a_4_k_cu_72cee1cb_343384cuda3std6ranges3__45__cpo9iter_moveE,@object
	.size		_ZN40_INTERNAL_a5e1c32a_4_k_cu_72cee1cb_343384cuda3std6ranges3__45__cpo9iter_moveE,(_ZN40_INTERNAL_a5e1c32a_4_k_cu_72cee1cb_343384cuda3std3__45__cpo5beginE - _ZN40_INTERNAL_a5e1c32a_4_k_cu_72cee1cb_343384cuda3std6ranges3__45__cpo9iter_moveE)
_ZN40_INTERNAL_a5e1c32a_4_k_cu_72cee1cb_343384cuda3std6ranges3__45__cpo9iter_moveE:
	.zero		1
	.type		_ZN40_INTERNAL_a5e1c32a_4_k_cu_72cee1cb_343384cuda3std3__45__cpo5beginE,@object
	.size		_ZN40_INTERNAL_a5e1c32a_4_k_cu_72cee1cb_343384cuda3std3__45__cpo5beginE,(_ZN40_INTERNAL_a5e1c32a_4_k_cu_72cee1cb_343384cuda3std3__442_GLOBAL__N__a5e1c32a_4_k_cu_72cee1cb_343386ignoreE - _ZN40_INTERNAL_a5e1c32a_4_k_cu_72cee1cb_343384cuda3std3__45__cpo5beginE)
_ZN40_INTERNAL_a5e1c32a_4_k_cu_72cee1cb_343384cuda3std3__45__cpo5beginE:
	.zero		1
	.type		_ZN40_INTERNAL_a5e1c32a_4_k_cu_72cee1cb_343384cuda3std3__442_GLOBAL__N__a5e1c32a_4_k_cu_72cee1cb_343386ignoreE,@object
	.size		_ZN40_INTERNAL_a5e1c32a_4_k_cu_72cee1cb_343384cuda3std3__442_GLOBAL__N__a5e1c32a_4_k_cu_72cee1cb_343386ignoreE,(_ZN40_INTERNAL_a5e1c32a_4_k_cu_72cee1cb_343384cute7productE - _ZN40_INTERNAL_a5e1c32a_4_k_cu_72cee1cb_343384cuda3std3__442_GLOBAL__N__a5e1c32a_4_k_cu_72cee1cb_343386ignoreE)
_ZN40_INTERNAL_a5e1c32a_4_k_cu_72cee1cb_343384cuda3std3__442_GLOBAL__N__a5e1c32a_4_k_cu_72cee1cb_343386ignoreE:
	.zero		1
	.type		_ZN40_INTERNAL_a5e1c32a_4_k_cu_72cee1cb_343384cute7productE,@object
	.size		_ZN40_INTERNAL_a5e1c32a_4_k_cu_72cee1cb_343384cute7productE,(_ZN40_INTERNAL_a5e1c32a_4_k_cu_72cee1cb_343384cuda3std3__45__cpo3endE - _ZN40_INTERNAL_a5e1c32a_4_k_cu_72cee1cb_343384cute7productE)
_ZN40_INTERNAL_a5e1c32a_4_k_cu_72cee1cb_343384cute7productE:
	.zero		1
	.type		_ZN40_INTERNAL_a5e1c32a_4_k_cu_72cee1cb_343384cuda3std3__45__cpo3endE,@object
	.size		_ZN40_INTERNAL_a5e1c32a_4_k_cu_72cee1cb_343384cuda3std3__45__cpo3endE,(_ZN40_INTERNAL_a5e1c32a_4_k_cu_72cee1cb_343384cuda3std3__419piecewise_constructE - _ZN40_INTERNAL_a5e1c32a_4_k_cu_72cee1cb_343384cuda3std3__45__cpo3endE)
_ZN40_INTERNAL_a5e1c32a_4_k_cu_72cee1cb_343384cuda3std3__45__cpo3endE:
	.zero		1
	.type		_ZN40_INTERNAL_a5e1c32a_4_k_cu_72cee1cb_343384cuda3std3__419piecewise_constructE,@object
	.size		_ZN40_INTERNAL_a5e1c32a_4_k_cu_72cee1cb_343384cuda3std3__419piecewise_constructE,(_ZN40_INTERNAL_a5e1c32a_4_k_cu_72cee1cb_343384cuda3std3__45__cpo4cendE - _ZN40_INTERNAL_a5e1c32a_4_k_cu_72cee1cb_343384cuda3std3__419piecewise_constructE)
_ZN40_INTERNAL_a5e1c32a_4_k_cu_72cee1cb_343384cuda3std3__419piecewise_constructE:
	.zero		1
	.type		_ZN40_INTERNAL_a5e1c32a_4_k_cu_72cee1cb_343384cuda3std3__45__cpo4cendE,@object
	.size		_ZN40_INTERNAL_a5e1c32a_4_k_cu_72cee1cb_343384cuda3std3__45__cpo4cendE,(_ZN40_INTERNAL_a5e1c32a_4_k_cu_72cee1cb_343384cuda3std6ranges3__45__cpo4swapE - _ZN40_INTERNAL_a5e1c32a_4_k_cu_72cee1cb_343384cuda3std3__45__cpo4cendE)
_ZN40_INTERNAL_a5e1c32a_4_k_cu_72cee1cb_343384cuda3std3__45__cpo4cendE:
	.zero		1
	.type		_ZN40_INTERNAL_a5e1c32a_4_k_cu_72cee1cb_343384cuda3std6ranges3__45__cpo4swapE,@object
	.size		_ZN40_INTERNAL_a5e1c32a_4_k_cu_72cee1cb_343384cuda3std6ranges3__45__cpo4swapE,(.L_10 - _ZN40_INTERNAL_a5e1c32a_4_k_cu_72cee1cb_343384cuda3std6ranges3__45__cpo4swapE)
_ZN40_INTERNAL_a5e1c32a_4_k_cu_72cee1cb_343384cuda3std6ranges3__45__cpo4swapE:
	.zero		1
.L_10:


//--------------------- .nv.constant0._ZN7cutlass13device_kernelINS_4gemm6kernel13GemmUniversalIN4cute5tupleIJiiiiEEENS1_10collective13CollectiveMmaINS1_35MainloopSm100TmaUmmaWarpSpecializedILi73ELi2ELi4ENS5_IJNS4_1CILi1EEESB_SB_EEEEENS5_IJNSA_ILi64EEENSA_ILi32EEESF_EEEaNS5_IJlSB_lEEEaSH_NS4_8TiledMMAINS4_8MMA_AtomIJNS4_15SM100_MMA_S8_SSIaaiLi64ELi32ELNS4_4UMMA5MajorE0ELSM_0ELNSL_8SaturateE0EEEEEENS4_6LayoutISC_NS5_IJNSA_ILi0EEESR_SR_EEEEENS5_IJNS4_10UnderscoreESU_SU_EEEEENS4_13SM90_TMA_LOADENS4_14ComposedLayoutINS4_7SwizzleILi1ELi4ELi3EEENS4_18smem_ptr_flag_bitsILi8EEENSQ_INS5_IJNSA_ILi8EEESF_EEENS5_IJSF_SB_EEEEEEEvNS4_8identityESX_S17_vS18_EENS_8epilogue10collective18CollectiveEpilogueINS1A_23Sm100TmaWarpSpecializedILi1ELi1ELi16ELb0ELb0EEEJSG_NS5_IJNSQ_ISE_SB_EENSQ_ISF_SB_EEEEEaSH_aSH_NS1A_6fusion15FusionCallbacksIS1E_NS1I_17LinearCombinationIaiaiLNS_15FloatRoundStyleE2EEESG_S1H_JEEENS4_5SM1004TMEM4LOAD26SM100_TMEM_LOAD_16dp32b16xESX_S17_NS4_39AutoVectorizingCopyWithAssumedAlignmentILi128EEENS4_14SM90_TMA_STOREES17_S1T_S1T_EEEvvEEEEvNT_6ParamsE --------------------------
	.section	.nv.constant0._ZN7cutlass13device_kernelINS_4gemm6kernel13GemmUniversalIN4cute5tupleIJiiiiEEENS1_10collective13CollectiveMmaINS1_35MainloopSm100TmaUmmaWarpSpecializedILi73ELi2ELi4ENS5_IJNS4_1CILi1EEESB_SB_EEEEENS5_IJNSA_ILi64EEENSA_ILi32EEESF_EEEaNS5_IJlSB_lEEEaSH_NS4_8TiledMMAINS4_8MMA_AtomIJNS4_15SM100_MMA_S8_SSIaaiLi64ELi32ELNS4_4UMMA5MajorE0ELSM_0ELNSL_8SaturateE0EEEEEENS4_6LayoutISC_NS5_IJNSA_ILi0EEESR_SR_EEEEENS5_IJNS4_10UnderscoreESU_SU_EEEEENS4_13SM90_TMA_LOADENS4_14ComposedLayoutINS4_7SwizzleILi1ELi4ELi3EEENS4_18smem_ptr_flag_bitsILi8EEENSQ_INS5_IJNSA_ILi8EEESF_EEENS5_IJSF_SB_EEEEEEEvNS4_8identityESX_S17_vS18_EENS_8epilogue10collective18CollectiveEpilogueINS1A_23Sm100TmaWarpSpecializedILi1ELi1ELi16ELb0ELb0EEEJSG_NS5_IJNSQ_ISE_SB_EENSQ_ISF_SB_EEEEEaSH_aSH_NS1A_6fusion15FusionCallbacksIS1E_NS1I_17LinearCombinationIaiaiLNS_15FloatRoundStyleE2EEESG_S1H_JEEENS4_5SM1004TMEM4LOAD26SM100_TMEM_LOAD_16dp32b16xESX_S17_NS4_39AutoVectorizingCopyWithAssumedAlignmentILi128EEENS4_14SM90_TMA_STOREES17_S1T_S1T_EEEvvEEEEvNT_6ParamsE,"a",@progbits
	.sectionflags	@""
	.align	4
.nv.constant0._ZN7cutlass13device_kernelINS_4gemm6kernel13GemmUniversalIN4cute5tupleIJiiiiEEENS1_10collective13CollectiveMmaINS1_35MainloopSm100TmaUmmaWarpSpecializedILi73ELi2ELi4ENS5_IJNS4_1CILi1EEESB_SB_EEEEENS5_IJNSA_ILi64EEENSA_ILi32EEESF_EEEaNS5_IJlSB_lEEEaSH_NS4_8TiledMMAINS4_8MMA_AtomIJNS4_15SM100_MMA_S8_SSIaaiLi64ELi32ELNS4_4UMMA5MajorE0ELSM_0ELNSL_8SaturateE0EEEEEENS4_6LayoutISC_NS5_IJNSA_ILi0EEESR_SR_EEEEENS5_IJNS4_10UnderscoreESU_SU_EEEEENS4_13SM90_TMA_LOADENS4_14ComposedLayoutINS4_7SwizzleILi1ELi4ELi3EEENS4_18smem_ptr_flag_bitsILi8EEENSQ_INS5_IJNSA_ILi8EEESF_EEENS5_IJSF_SB_EEEEEEEvNS4_8identityESX_S17_vS18_EENS_8epilogue10collective18CollectiveEpilogueINS1A_23Sm100TmaWarpSpecializedILi1ELi1ELi16ELb0ELb0EEEJSG_NS5_IJNSQ_ISE_SB_EENSQ_ISF_SB_EEEEEaSH_aSH_NS1A_6fusion15FusionCallbacksIS1E_NS1I_17LinearCombinationIaiaiLNS_15FloatRoundStyleE2EEESG_S1H_JEEENS4_5SM1004TMEM4LOAD26SM100_TMEM_LOAD_16dp32b16xESX_S17_NS4_39AutoVectorizingCopyWithAssumedAlignmentILi128EEENS4_14SM90_TMA_STOREES17_S1T_S1T_EEEvvEEEEvNT_6ParamsE:
	.zero		2944


//--------------------- SYMBOLS --------------------------

	.type		.nv.reservedSmem.offset0,@object
	.size		.nv.reservedSmem.offset0,0x4
	.type		.nv.reservedSmem.cap,@object
	.size		.nv.reservedSmem.cap,0x4
	.type		__assertfail,@function
